// auto-generated by cutlass_sweep.conv — config: {"arch": "sm_100", "cluster_m": 1, "cluster_n": 1, "conv_kind": "fprop", "dtype": "bf16", "ndim": 3, "tile_k": 32, "tile_m": 64, "tile_n": 64}
#include "cutlass/cutlass.h"
#include "cute/tensor.hpp"
#include "cutlass/kernel_hardware_info.hpp"
#include "cutlass/conv/convolution.h"
#include "cutlass/conv/dispatch_policy.hpp"
#include "cutlass/conv/collective/collective_builder.hpp"
#include "cutlass/conv/kernel/conv_universal.hpp"
#include "cutlass/conv/device/conv_universal_adapter.hpp"
#include "cutlass/epilogue/collective/collective_builder.hpp"

using namespace cute;
using Elem = cutlass::bfloat16_t;
using Acc  = float;
using LayoutAB = cutlass::layout::TensorNDHWC;
using LayoutC  = cutlass::layout::TensorNDHWC;
constexpr auto ConvOp = cutlass::conv::Operator::kFprop;
using TileShape    = Shape<_64, _64, Shape<_32>>;
using ClusterShape = Shape<_1, _1, _1>;

using CollectiveEpilogue = typename cutlass::epilogue::collective::CollectiveBuilder<
    cutlass::arch::Sm100, cutlass::arch::OpClassTensorOp,
    TileShape, ClusterShape,
    cutlass::epilogue::collective::EpilogueTileAuto,
    Acc, Acc,
    Elem, LayoutC, 128 / cutlass::sizeof_bits<Elem>::value,
    Elem, LayoutC, 128 / cutlass::sizeof_bits<Elem>::value,
    cutlass::epilogue::collective::EpilogueScheduleAuto
  >::CollectiveOp;

using CollectiveMainloop = typename cutlass::conv::collective::CollectiveBuilder<
    cutlass::arch::Sm100, cutlass::arch::OpClassTensorOp, ConvOp,
    Elem, LayoutAB, 128 / cutlass::sizeof_bits<Elem>::value,
    Elem, LayoutAB, 128 / cutlass::sizeof_bits<Elem>::value,
    Acc,
    TileShape, ClusterShape,
    cutlass::conv::collective::StageCountAutoCarveout<
        static_cast<int>(sizeof(typename CollectiveEpilogue::SharedStorage))>,
    cutlass::conv::collective::KernelScheduleAuto
  >::CollectiveOp;

using ProblemShape = cutlass::conv::ConvProblemShape<
    ConvOp, CollectiveMainloop::DispatchPolicy::NumSpatialDimensions>;
using ConvKernel = cutlass::conv::kernel::ConvUniversal<
    ProblemShape, CollectiveMainloop, CollectiveEpilogue>;
using Conv = cutlass::conv::device::ConvUniversalAdapter<ConvKernel>;

auto* _anchor = &cutlass::device_kernel<ConvKernel>;


// ===== COMPILED SASS (sm_100a) =====

	.target	sm_100a

	.elftype	@"ET_EXEC"


//--------------------- .note.nv.tkinfo           --------------------------
	.section	.note.nv.tkinfo,"",@"SHT_NOTE"
	.sectionflags	@"SHF_NOTE_NV_TKINFO"
	.tkinfo
        /*0018*/ 	.word	0x00000002
        /*0030*/ 	.string	""
        /*0030*/ 	.string	"ptxas"
        /*0030*/ 	.string	"Cuda compilation tools, release 13.0, V13.0.88"
        /*0030*/ 	.string	"Build cuda_13.0.r13.0/compiler.36424714_0"
        /*0030*/ 	.string	"-arch sm_100a -m 64 "



//--------------------- .note.nv.cuinfo           --------------------------
	.section	.note.nv.cuinfo,"",@"SHT_NOTE"
	.sectionflags	@"SHF_NOTE_NV_CUINFO"
        /*0018*/ 	.short	0x0002
        /*001a*/ 	.short	0x0064
        /*001c*/ 	.short	0x0082
	.zero		2


//--------------------- .nv.info                  --------------------------
	.section	.nv.info,"",@"SHT_CUDA_INFO"
	.align	4


	//----- nvinfo : EIATTR_REGCOUNT
	.align		4
        /*0000*/ 	.byte	0x04, 0x2f
        /*0002*/ 	.short	(.L_19 - .L_18)
	.align		4
.L_18:
        /*0004*/ 	.word	index@(_ZN7cutlass13device_kernelINS_4conv6kernel13ConvUniversalINS1_16ConvProblemShapeILNS1_8OperatorE0ELi3EEENS1_10collective14CollectiveConvINS1_47MainloopSm100TmaUmmaWarpSpecializedImplicitGemmILS5_0ELi26ELi3ELi1ELi2EN4cute5tupleIJNSA_1CILi1EEESD_SD_EEEEENSB_IJNSC_ILi64EEESG_NSB_IJNSC_ILi32EEEEEEEEENS_10bfloat16_tESK_NSA_8TiledMMAINSA_8MMA_AtomIJNSA_20SM100_MMA_F16BF16_SSISK_SK_fLi64ELi64ELNSA_4UMMA5MajorE0ELSP_0ELNSO_7ScaleInE0ELSQ_0EEEEEENSA_6LayoutISE_NSB_IJNSC_ILi0EEESU_SU_EEEEENSB_IJNSA_10UnderscoreESX_SX_EEEEENS7_6detail27Sm100ImplicitGemmTileTraitsINSA_20SM90_TMA_LOAD_IM2COLENSA_14ComposedLayoutINSA_7SwizzleILi2ELi4ELi3EEENSA_18smem_ptr_flag_bitsILi16EEENST_INSB_IJNSC_ILi8EEESH_EEENSB_IJSH_SD_EEEEEEEvEENS11_INSA_13SM90_TMA_LOADES1C_vEEEENS_8epilogue10collective18CollectiveEpilogueINS1H_23Sm100TmaWarpSpecializedILi3ELi2ELi16ELb1ELb0EEEJSJ_NSB_IJNST_ISG_SD_EENST_ISH_SD_EEEEESK_NSB_IJNSB_IJllllEEESD_SU_EEESK_S1Q_NS1H_6fusion15FusionCallbacksIS1L_NS1R_17LinearCombinationISK_fSK_fLNS_15FloatRoundStyleE2EEESJ_S1O_JEEENSA_5SM1004TMEM4LOAD26SM100_TMEM_LOAD_16dp256b4xES12_S1C_NSA_17SM75_U32x4_LDSM_NENSA_21SM90_TMA_STORE_IM2COLES1C_NSA_17SM90_U32x4_STSM_NENSA_39AutoVectorizingCopyWithAssumedAlignmentILi128EEEEEEvvEEEEvNT_6ParamsE)
        /*0008*/ 	.word	0x0000004d


	//----- nvinfo : EIATTR_FRAME_SIZE
	.align		4
.L_19:
        /*000c*/ 	.byte	0x04, 0x11
        /*000e*/ 	.short	(.L_21 - .L_20)
	.align		4
.L_20:
        /*0010*/ 	.word	index@($__internal_2_$__cuda_sm10x_tcgen05_guardrail_trap_unallocated_columns_being_dealloced)
        /*0014*/ 	.word	0x00000008


	//----- nvinfo : EIATTR_FRAME_SIZE
	.align		4
.L_21:
        /*0018*/ 	.byte	0x04, 0x11
        /*001a*/ 	.short	(.L_23 - .L_22)
	.align		4
.L_22:
        /*001c*/ 	.word	index@($__internal_1_$__cuda_sm10x_tcgen05_guardrail_trap_phase_invalid_during_alloc)
        /*0020*/ 	.word	0x00000008


	//----- nvinfo : EIATTR_FRAME_SIZE
	.align		4
.L_23:
        /*0024*/ 	.byte	0x04, 0x11
        /*0026*/ 	.short	(.L_25 - .L_24)
	.align		4
.L_24:
        /*0028*/ 	.word	index@($__internal_0_$__cuda_sm10x_tcgen05_guardrail_trap_col_being_dealloced_not_returned_by_alloc)
        /*002c*/ 	.word	0x00000008


	//----- nvinfo : EIATTR_FRAME_SIZE
	.align		4
.L_25:
        /*0030*/ 	.byte	0x04, 0x11
        /*0032*/ 	.short	(.L_27 - .L_26)
	.align		4
.L_26:
        /*0034*/ 	.word	index@(_ZN7cutlass13device_kernelINS_4conv6kernel13ConvUniversalINS1_16ConvProblemShapeILNS1_8OperatorE0ELi3EEENS1_10collective14CollectiveConvINS1_47MainloopSm100TmaUmmaWarpSpecializedImplicitGemmILS5_0ELi26ELi3ELi1ELi2EN4cute5tupleIJNSA_1CILi1EEESD_SD_EEEEENSB_IJNSC_ILi64EEESG_NSB_IJNSC_ILi32EEEEEEEEENS_10bfloat16_tESK_NSA_8TiledMMAINSA_8MMA_AtomIJNSA_20SM100_MMA_F16BF16_SSISK_SK_fLi64ELi64ELNSA_4UMMA5MajorE0ELSP_0ELNSO_7ScaleInE0ELSQ_0EEEEEENSA_6LayoutISE_NSB_IJNSC_ILi0EEESU_SU_EEEEENSB_IJNSA_10UnderscoreESX_SX_EEEEENS7_6detail27Sm100ImplicitGemmTileTraitsINSA_20SM90_TMA_LOAD_IM2COLENSA_14ComposedLayoutINSA_7SwizzleILi2ELi4ELi3EEENSA_18smem_ptr_flag_bitsILi16EEENST_INSB_IJNSC_ILi8EEESH_EEENSB_IJSH_SD_EEEEEEEvEENS11_INSA_13SM90_TMA_LOADES1C_vEEEENS_8epilogue10collective18CollectiveEpilogueINS1H_23Sm100TmaWarpSpecializedILi3ELi2ELi16ELb1ELb0EEEJSJ_NSB_IJNST_ISG_SD_EENST_ISH_SD_EEEEESK_NSB_IJNSB_IJllllEEESD_SU_EEESK_S1Q_NS1H_6fusion15FusionCallbacksIS1L_NS1R_17LinearCombinationISK_fSK_fLNS_15FloatRoundStyleE2EEESJ_S1O_JEEENSA_5SM1004TMEM4LOAD26SM100_TMEM_LOAD_16dp256b4xES12_S1C_NSA_17SM75_U32x4_LDSM_NENSA_21SM90_TMA_STORE_IM2COLES1C_NSA_17SM90_U32x4_STSM_NENSA_39AutoVectorizingCopyWithAssumedAlignmentILi128EEEEEEvvEEEEvNT_6ParamsE)
        /*0038*/ 	.word	0x00000008


	//----- nvinfo : EIATTR_MIN_STACK_SIZE
	.align		4
.L_27:
        /*003c*/ 	.byte	0x04, 0x12
        /*003e*/ 	.short	(.L_29 - .L_28)
	.align		4
.L_28:
        /*0040*/ 	.word	index@(_ZN7cutlass13device_kernelINS_4conv6kernel13ConvUniversalINS1_16ConvProblemShapeILNS1_8OperatorE0ELi3EEENS1_10collective14CollectiveConvINS1_47MainloopSm100TmaUmmaWarpSpecializedImplicitGemmILS5_0ELi26ELi3ELi1ELi2EN4cute5tupleIJNSA_1CILi1EEESD_SD_EEEEENSB_IJNSC_ILi64EEESG_NSB_IJNSC_ILi32EEEEEEEEENS_10bfloat16_tESK_NSA_8TiledMMAINSA_8MMA_AtomIJNSA_20SM100_MMA_F16BF16_SSISK_SK_fLi64ELi64ELNSA_4UMMA5MajorE0ELSP_0ELNSO_7ScaleInE0ELSQ_0EEEEEENSA_6LayoutISE_NSB_IJNSC_ILi0EEESU_SU_EEEEENSB_IJNSA_10UnderscoreESX_SX_EEEEENS7_6detail27Sm100ImplicitGemmTileTraitsINSA_20SM90_TMA_LOAD_IM2COLENSA_14ComposedLayoutINSA_7SwizzleILi2ELi4ELi3EEENSA_18smem_ptr_flag_bitsILi16EEENST_INSB_IJNSC_ILi8EEESH_EEENSB_IJSH_SD_EEEEEEEvEENS11_INSA_13SM90_TMA_LOADES1C_vEEEENS_8epilogue10collective18CollectiveEpilogueINS1H_23Sm100TmaWarpSpecializedILi3ELi2ELi16ELb1ELb0EEEJSJ_NSB_IJNST_ISG_SD_EENST_ISH_SD_EEEEESK_NSB_IJNSB_IJllllEEESD_SU_EEESK_S1Q_NS1H_6fusion15FusionCallbacksIS1L_NS1R_17LinearCombinationISK_fSK_fLNS_15FloatRoundStyleE2EEESJ_S1O_JEEENSA_5SM1004TMEM4LOAD26SM100_TMEM_LOAD_16dp256b4xES12_S1C_NSA_17SM75_U32x4_LDSM_NENSA_21SM90_TMA_STORE_IM2COLES1C_NSA_17SM90_U32x4_STSM_NENSA_39AutoVectorizingCopyWithAssumedAlignmentILi128EEEEEEvvEEEEvNT_6ParamsE)
        /*0044*/ 	.word	0x00000008
.L_29:


//--------------------- .nv.compat                --------------------------
	.section	.nv.compat,"",@"SHT_CUDA_COMPAT_INFO"
	.align	4
        /*0000*/ 	.byte	0x02, 0x09, 0x01, 0x00, 0x02, 0x02, 0x02, 0x00, 0x02, 0x05, 0x05, 0x00, 0x03, 0x07, 0x01, 0x01
        /*0010*/ 	.byte	0x02, 0x03, 0x01, 0x00, 0x02, 0x06, 0x01, 0x00, 0x04, 0x0b, 0x08, 0x00, 0x09, 0x00, 0x00, 0x00
        /*0020*/ 	.byte	0x00, 0x00, 0x00, 0x00


//--------------------- .nv.info._ZN7cutlass13device_kernelINS_4conv6kernel13ConvUniversalINS1_16ConvProblemShapeILNS1_8OperatorE0ELi3EEENS1_10collective14CollectiveConvINS1_47MainloopSm100TmaUmmaWarpSpecializedImplicitGemmILS5_0ELi26ELi3ELi1ELi2EN4cute5tupleIJNSA_1CILi1EEESD_SD_EEEEENSB_IJNSC_ILi64EEESG_NSB_IJNSC_ILi32EEEEEEEEENS_10bfloat16_tESK_NSA_8TiledMMAINSA_8MMA_AtomIJNSA_20SM100_MMA_F16BF16_SSISK_SK_fLi64ELi64ELNSA_4UMMA5MajorE0ELSP_0ELNSO_7ScaleInE0ELSQ_0EEEEEENSA_6LayoutISE_NSB_IJNSC_ILi0EEESU_SU_EEEEENSB_IJNSA_10UnderscoreESX_SX_EEEEENS7_6detail27Sm100ImplicitGemmTileTraitsINSA_20SM90_TMA_LOAD_IM2COLENSA_14ComposedLayoutINSA_7SwizzleILi2ELi4ELi3EEENSA_18smem_ptr_flag_bitsILi16EEENST_INSB_IJNSC_ILi8EEESH_EEENSB_IJSH_SD_EEEEEEEvEENS11_INSA_13SM90_TMA_LOADES1C_vEEEENS_8epilogue10collective18CollectiveEpilogueINS1H_23Sm100TmaWarpSpecializedILi3ELi2ELi16ELb1ELb0EEEJSJ_NSB_IJNST_ISG_SD_EENST_ISH_SD_EEEEESK_NSB_IJNSB_IJllllEEESD_SU_EEESK_S1Q_NS1H_6fusion15FusionCallbacksIS1L_NS1R_17LinearCombinationISK_fSK_fLNS_15FloatRoundStyleE2EEESJ_S1O_JEEENSA_5SM1004TMEM4LOAD26SM100_TMEM_LOAD_16dp256b4xES12_S1C_NSA_17SM75_U32x4_LDSM_NENSA_21SM90_TMA_STORE_IM2COLES1C_NSA_17SM90_U32x4_STSM_NENSA_39AutoVectorizingCopyWithAssumedAlignmentILi128EEEEEEvvEEEEvNT_6ParamsE --------------------------
	.section	.nv.info._ZN7cutlass13device_kernelINS_4conv6kernel13ConvUniversalINS1_16ConvProblemShapeILNS1_8OperatorE0ELi3EEENS1_10collective14CollectiveConvINS1_47MainloopSm100TmaUmmaWarpSpecializedImplicitGemmILS5_0ELi26ELi3ELi1ELi2EN4cute5tupleIJNSA_1CILi1EEESD_SD_EEEEENSB_IJNSC_ILi64EEESG_NSB_IJNSC_ILi32EEEEEEEEENS_10bfloat16_tESK_NSA_8TiledMMAINSA_8MMA_AtomIJNSA_20SM100_MMA_F16BF16_SSISK_SK_fLi64ELi64ELNSA_4UMMA5MajorE0ELSP_0ELNSO_7ScaleInE0ELSQ_0EEEEEENSA_6LayoutISE_NSB_IJNSC_ILi0EEESU_SU_EEEEENSB_IJNSA_10UnderscoreESX_SX_EEEEENS7_6detail27Sm100ImplicitGemmTileTraitsINSA_20SM90_TMA_LOAD_IM2COLENSA_14ComposedLayoutINSA_7SwizzleILi2ELi4ELi3EEENSA_18smem_ptr_flag_bitsILi16EEENST_INSB_IJNSC_ILi8EEESH_EEENSB_IJSH_SD_EEEEEEEvEENS11_INSA_13SM90_TMA_LOADES1C_vEEEENS_8epilogue10collective18CollectiveEpilogueINS1H_23Sm100TmaWarpSpecializedILi3ELi2ELi16ELb1ELb0EEEJSJ_NSB_IJNST_ISG_SD_EENST_ISH_SD_EEEEESK_NSB_IJNSB_IJllllEEESD_SU_EEESK_S1Q_NS1H_6fusion15FusionCallbacksIS1L_NS1R_17LinearCombinationISK_fSK_fLNS_15FloatRoundStyleE2EEESJ_S1O_JEEENSA_5SM1004TMEM4LOAD26SM100_TMEM_LOAD_16dp256b4xES12_S1C_NSA_17SM75_U32x4_LDSM_NENSA_21SM90_TMA_STORE_IM2COLES1C_NSA_17SM90_U32x4_STSM_NENSA_39AutoVectorizingCopyWithAssumedAlignmentILi128EEEEEEvvEEEEvNT_6ParamsE,"",@"SHT_CUDA_INFO"
	.sectionflags	@""
	.align	4


	//----- nvinfo : EIATTR_CUDA_API_VERSION
	.align		4
        /*0000*/ 	.byte	0x04, 0x37
        /*0002*/ 	.short	(.L_31 - .L_30)
.L_30:
        /*0004*/ 	.word	0x00000082


	//----- nvinfo : EIATTR_KPARAM_INFO
	.align		4
.L_31:
        /*0008*/ 	.byte	0x04, 0x17
        /*000a*/ 	.short	(.L_33 - .L_32)
.L_32:
        /*000c*/ 	.word	0x00000000
        /*0010*/ 	.short	0x0000
        /*0012*/ 	.short	0x0000
        /*0014*/ 	.byte	0x00, 0xf0, 0x01, 0x24


	//----- nvinfo : EIATTR_AT_ENTRY_FRAGMENTS
	.align		4
.L_33:
        /*0018*/ 	.byte	0x04, 0x4f
        /*001a*/ 	.short	(.L_35 - .L_34)


	//   ....[0]....
.L_34:
        /*001c*/ 	.word	0x00000006


	//----- nvinfo : EIATTR_RESERVED_SMEM_USED
	.align		4
.L_35:
        /*0020*/ 	.byte	0x01, 0x41
	.zero		2


	//----- nvinfo : EIATTR_SPARSE_MMA_MASK
	.align		4
        /*0024*/ 	.byte	0x03, 0x50
        /*0026*/ 	.short	0x0000


	//----- nvinfo : EIATTR_TCGEN05_1CTA_USED
	.align		4
        /*0028*/ 	.byte	0x01, 0x51
	.zero		2


	//----- nvinfo : EIATTR_MAXREG_COUNT
	.align		4
        /*002c*/ 	.byte	0x03, 0x1b
        /*002e*/ 	.short	0x00ff


	//----- nvinfo : EIATTR_NUM_BARRIERS
	.align		4
        /*0030*/ 	.byte	0x02, 0x4c
        /*0032*/ 	.byte	0x07
	.zero		1


	//----- nvinfo : EIATTR_EXTERNS
	.align		4
        /*0034*/ 	.byte	0x04, 0x0f
        /*0036*/ 	.short	(.L_37 - .L_36)


	//   ....[0]....
	.align		4
.L_36:
        /*0038*/ 	.word	index@(__assertfail)


	//----- nvinfo : EIATTR_MERCURY_ISA_VERSION
	.align		4
.L_37:
        /*003c*/ 	.byte	0x03, 0x5f
        /*003e*/ 	.short	0x0101


	//----- nvinfo : EIATTR_INT_WARP_WIDE_INSTR_OFFSETS
	.align		4
        /*0040*/ 	.byte	0x04, 0x31
        /*0042*/ 	.short	(.L_39 - .L_38)


	//   ....[0]....
.L_38:
        /*0044*/ 	.word	0x00004b30


	//   ....[1]....
        /*0048*/ 	.word	0x00004b50


	//   ....[2]....
        /*004c*/ 	.word	0x00004b80


	//   ....[3]....
        /*0050*/ 	.word	0x00005880


	//   ....[4]....
        /*0054*/ 	.word	0x000059a0


	//   ....[5]....
        /*0058*/ 	.word	0x00005b50


	//   ....[6]....
        /*005c*/ 	.word	0x00005bb0


	//----- nvinfo : EIATTR_COOP_GROUP_MASK_REGIDS
	.align		4
.L_39:
        /*0060*/ 	.byte	0x04, 0x29
        /*0062*/ 	.short	(.L_41 - .L_40)


	//   ....[0]....
.L_40:
        /*0064*/ 	.word	0xffffffff


	//   ....[1]....
        /*0068*/ 	.word	0xffffffff


	//   ....[2]....
        /*006c*/ 	.word	0xffffffff


	//   ....[3]....
        /*0070*/ 	.word	0xffffffff


	//   ....[4]....
        /*0074*/ 	.word	0xffffffff


	//   ....[5]....
        /*0078*/ 	.word	0xffffffff


	//   ....[6]....
        /*007c*/ 	.word	0xffffffff


	//   ....[7]....
        /*0080*/ 	.word	0xffffffff


	//   ....[8]....
        /*0084*/ 	.word	0xffffffff


	//   ....[9]....
        /*0088*/ 	.word	0xffffffff


	//   ....[10]....
        /*008c*/ 	.word	0xffffffff


	//   ....[11]....
        /*0090*/ 	.word	0xffffffff


	//----- nvinfo : EIATTR_COOP_GROUP_INSTR_OFFSETS
	.align		4
.L_41:
        /*0094*/ 	.byte	0x04, 0x28
        /*0096*/ 	.short	(.L_43 - .L_42)


	//   ....[0]....
.L_42:
        /*0098*/ 	.word	0x00000090


	//   ....[1]....
        /*009c*/ 	.word	0x00000520


	//   ....[2]....
        /*00a0*/ 	.word	0x00000980


	//   ....[3]....
        /*00a4*/ 	.word	0x00000b00


	//   ....[4]....
        /*00a8*/ 	.word	0x00000c00


	//   ....[5]....
        /*00ac*/ 	.word	0x00000d50


	//   ....[6]....
        /*00b0*/ 	.word	0x00002550


	//   ....[7]....
        /*00b4*/ 	.word	0x00003f70


	//   ....[8]....
        /*00b8*/ 	.word	0x00004180


	//   ....[9]....
        /*00bc*/ 	.word	0x000041b0


	//   ....[10]....
        /*00c0*/ 	.word	0x00004a10


	//   ....[11]....
        /*00c4*/ 	.word	0x00004c50


	//----- nvinfo : EIATTR_VRC_CTA_INIT_COUNT
	.align		4
.L_43:
        /*00c8*/ 	.byte	0x02, 0x4a
        /*00ca*/ 	.byte	0x80
	.zero		1


	//----- nvinfo : EIATTR_SYSCALL_OFFSETS
	.align		4
        /*00cc*/ 	.byte	0x04, 0x46
        /*00ce*/ 	.short	(.L_45 - .L_44)


	//   ....[0]....
.L_44:
        /*00d0*/ 	.word	0x00006930


	//   ....[1]....
        /*00d4*/ 	.word	0x00006a20


	//   ....[2]....
        /*00d8*/ 	.word	0x000073a0


	//   ....[3]....
        /*00dc*/ 	.word	0x00007d30


	//----- nvinfo : EIATTR_MBARRIER_INSTR_OFFSETS
	.align		4
.L_45:
        /*00e0*/ 	.byte	0x04, 0x39
        /*00e2*/ 	.short	(.L_47 - .L_46)


	//   ....[0]....
.L_46:
        /*00e4*/ 	.word	0x00000620
        /*00e8*/ 	.word	0x000000ff
        /*00ec*/ 	.word	0x00000000
        /*00f0*/ 	.short	0x0100
        /*00f2*/ 	.byte	0x04
	.zero		1


	//   ....[1]....
        /*00f4*/ 	.word	0x00000630
        /*00f8*/ 	.word	0x000000ff
        /*00fc*/ 	.word	0x000000d0
        /*0100*/ 	.short	0x0100
        /*0102*/ 	.byte	0x04
	.zero		1


	//   ....[2]....
        /*0104*/ 	.word	0x00000640
        /*0108*/ 	.word	0x000000ff
        /*010c*/ 	.word	0x00000008
        /*0110*/ 	.short	0x0100
        /*0112*/ 	.byte	0x04
	.zero		1


	//   ....[3]....
        /*0114*/ 	.word	0x00000650
        /*0118*/ 	.word	0x000000ff
        /*011c*/ 	.word	0x000000d8
        /*0120*/ 	.short	0x0100
        /*0122*/ 	.byte	0x04
	.zero		1


	//   ....[4]....
        /*0124*/ 	.word	0x00000660
        /*0128*/ 	.word	0x000000ff
        /*012c*/ 	.word	0x00000010
        /*0130*/ 	.short	0x0100
        /*0132*/ 	.byte	0x04
	.zero		1


	//   ....[5]....
        /*0134*/ 	.word	0x00000670
        /*0138*/ 	.word	0x000000ff
        /*013c*/ 	.word	0x000000e0
        /*0140*/ 	.short	0x0100
        /*0142*/ 	.byte	0x04
	.zero		1


	//   ....[6]....
        /*0144*/ 	.word	0x00000680
        /*0148*/ 	.word	0x000000ff
        /*014c*/ 	.word	0x00000018
        /*0150*/ 	.short	0x0100
        /*0152*/ 	.byte	0x04
	.zero		1


	//   ....[7]....
        /*0154*/ 	.word	0x00000690
        /*0158*/ 	.word	0x000000ff
        /*015c*/ 	.word	0x000000e8
        /*0160*/ 	.short	0x0100
        /*0162*/ 	.byte	0x04
	.zero		1


	//   ....[8]....
        /*0164*/ 	.word	0x000006a0
        /*0168*/ 	.word	0x000000ff
        /*016c*/ 	.word	0x00000020
        /*0170*/ 	.short	0x0100
        /*0172*/ 	.byte	0x04
	.zero		1


	//   ....[9]....
        /*0174*/ 	.word	0x000006b0
        /*0178*/ 	.word	0x000000ff
        /*017c*/ 	.word	0x000000f0
        /*0180*/ 	.short	0x0100
        /*0182*/ 	.byte	0x04
	.zero		1


	//   ....[10]....
        /*0184*/ 	.word	0x000006c0
        /*0188*/ 	.word	0x000000ff
        /*018c*/ 	.word	0x00000028
        /*0190*/ 	.short	0x0100
        /*0192*/ 	.byte	0x04
	.zero		1


	//   ....[11]....
        /*0194*/ 	.word	0x000006d0
        /*0198*/ 	.word	0x000000ff
        /*019c*/ 	.word	0x000000f8
        /*01a0*/ 	.short	0x0100
        /*01a2*/ 	.byte	0x04
	.zero		1


	//   ....[12]....
        /*01a4*/ 	.word	0x000006e0
        /*01a8*/ 	.word	0x000000ff
        /*01ac*/ 	.word	0x00000030
        /*01b0*/ 	.short	0x0100
        /*01b2*/ 	.byte	0x04
	.zero		1


	//   ....[13]....
        /*01b4*/ 	.word	0x000006f0
        /*01b8*/ 	.word	0x000000ff
        /*01bc*/ 	.word	0x00000100
        /*01c0*/ 	.short	0x0100
        /*01c2*/ 	.byte	0x04
	.zero		1


	//   ....[14]....
        /*01c4*/ 	.word	0x00000700
        /*01c8*/ 	.word	0x000000ff
        /*01cc*/ 	.word	0x00000038
        /*01d0*/ 	.short	0x0100
        /*01d2*/ 	.byte	0x04
	.zero		1


	//   ....[15]....
        /*01d4*/ 	.word	0x00000710
        /*01d8*/ 	.word	0x000000ff
        /*01dc*/ 	.word	0x00000108
        /*01e0*/ 	.short	0x0100
        /*01e2*/ 	.byte	0x04
	.zero		1


	//   ....[16]....
        /*01e4*/ 	.word	0x00000720
        /*01e8*/ 	.word	0x000000ff
        /*01ec*/ 	.word	0x00000040
        /*01f0*/ 	.short	0x0100
        /*01f2*/ 	.byte	0x04
	.zero		1


	//   ....[17]....
        /*01f4*/ 	.word	0x00000730
        /*01f8*/ 	.word	0x000000ff
        /*01fc*/ 	.word	0x00000110
        /*0200*/ 	.short	0x0100
        /*0202*/ 	.byte	0x04
	.zero		1


	//   ....[18]....
        /*0204*/ 	.word	0x00000740
        /*0208*/ 	.word	0x000000ff
        /*020c*/ 	.word	0x00000048
        /*0210*/ 	.short	0x0100
        /*0212*/ 	.byte	0x04
	.zero		1


	//   ....[19]....
        /*0214*/ 	.word	0x00000750
        /*0218*/ 	.word	0x000000ff
        /*021c*/ 	.word	0x00000118
        /*0220*/ 	.short	0x0100
        /*0222*/ 	.byte	0x04
	.zero		1


	//   ....[20]....
        /*0224*/ 	.word	0x00000760
        /*0228*/ 	.word	0x000000ff
        /*022c*/ 	.word	0x00000050
        /*0230*/ 	.short	0x0100
        /*0232*/ 	.byte	0x04
	.zero		1


	//   ....[21]....
        /*0234*/ 	.word	0x00000770
        /*0238*/ 	.word	0x000000ff
        /*023c*/ 	.word	0x00000120
        /*0240*/ 	.short	0x0100
        /*0242*/ 	.byte	0x04
	.zero		1


	//   ....[22]....
        /*0244*/ 	.word	0x00000780
        /*0248*/ 	.word	0x000000ff
        /*024c*/ 	.word	0x00000058
        /*0250*/ 	.short	0x0100
        /*0252*/ 	.byte	0x04
	.zero		1


	//   ....[23]....
        /*0254*/ 	.word	0x00000790
        /*0258*/ 	.word	0x000000ff
        /*025c*/ 	.word	0x00000128
        /*0260*/ 	.short	0x0100
        /*0262*/ 	.byte	0x04
	.zero		1


	//   ....[24]....
        /*0264*/ 	.word	0x000007a0
        /*0268*/ 	.word	0x000000ff
        /*026c*/ 	.word	0x00000060
        /*0270*/ 	.short	0x0100
        /*0272*/ 	.byte	0x04
	.zero		1


	//   ....[25]....
        /*0274*/ 	.word	0x000007b0
        /*0278*/ 	.word	0x000000ff
        /*027c*/ 	.word	0x00000130
        /*0280*/ 	.short	0x0100
        /*0282*/ 	.byte	0x04
	.zero		1


	//   ....[26]....
        /*0284*/ 	.word	0x000007c0
        /*0288*/ 	.word	0x000000ff
        /*028c*/ 	.word	0x00000068
        /*0290*/ 	.short	0x0100
        /*0292*/ 	.byte	0x04
	.zero		1


	//   ....[27]....
        /*0294*/ 	.word	0x000007d0
        /*0298*/ 	.word	0x000000ff
        /*029c*/ 	.word	0x00000138
        /*02a0*/ 	.short	0x0100
        /*02a2*/ 	.byte	0x04
	.zero		1


	//   ....[28]....
        /*02a4*/ 	.word	0x000007e0
        /*02a8*/ 	.word	0x000000ff
        /*02ac*/ 	.word	0x00000070
        /*02b0*/ 	.short	0x0100
        /*02b2*/ 	.byte	0x04
	.zero		1


	//   ....[29]....
        /*02b4*/ 	.word	0x000007f0
        /*02b8*/ 	.word	0x000000ff
        /*02bc*/ 	.word	0x00000140
        /*02c0*/ 	.short	0x0100
        /*02c2*/ 	.byte	0x04
	.zero		1


	//   ....[30]....
        /*02c4*/ 	.word	0x00000800
        /*02c8*/ 	.word	0x000000ff
        /*02cc*/ 	.word	0x00000078
        /*02d0*/ 	.short	0x0100
        /*02d2*/ 	.byte	0x04
	.zero		1


	//   ....[31]....
        /*02d4*/ 	.word	0x00000810
        /*02d8*/ 	.word	0x000000ff
        /*02dc*/ 	.word	0x00000148
        /*02e0*/ 	.short	0x0100
        /*02e2*/ 	.byte	0x04
	.zero		1


	//   ....[32]....
        /*02e4*/ 	.word	0x00000820
        /*02e8*/ 	.word	0x000000ff
        /*02ec*/ 	.word	0x00000080
        /*02f0*/ 	.short	0x0100
        /*02f2*/ 	.byte	0x04
	.zero		1


	//   ....[33]....
        /*02f4*/ 	.word	0x00000830
        /*02f8*/ 	.word	0x000000ff
        /*02fc*/ 	.word	0x00000150
        /*0300*/ 	.short	0x0100
        /*0302*/ 	.byte	0x04
	.zero		1


	//   ....[34]....
        /*0304*/ 	.word	0x00000840
        /*0308*/ 	.word	0x000000ff
        /*030c*/ 	.word	0x00000088
        /*0310*/ 	.short	0x0100
        /*0312*/ 	.byte	0x04
	.zero		1


	//   ....[35]....
        /*0314*/ 	.word	0x00000850
        /*0318*/ 	.word	0x000000ff
        /*031c*/ 	.word	0x00000158
        /*0320*/ 	.short	0x0100
        /*0322*/ 	.byte	0x04
	.zero		1


	//   ....[36]....
        /*0324*/ 	.word	0x00000860
        /*0328*/ 	.word	0x000000ff
        /*032c*/ 	.word	0x00000090
        /*0330*/ 	.short	0x0100
        /*0332*/ 	.byte	0x04
	.zero		1


	//   ....[37]....
        /*0334*/ 	.word	0x00000870
        /*0338*/ 	.word	0x000000ff
        /*033c*/ 	.word	0x00000160
        /*0340*/ 	.short	0x0100
        /*0342*/ 	.byte	0x04
	.zero		1


	//   ....[38]....
        /*0344*/ 	.word	0x00000880
        /*0348*/ 	.word	0x000000ff
        /*034c*/ 	.word	0x00000098
        /*0350*/ 	.short	0x0100
        /*0352*/ 	.byte	0x04
	.zero		1


	//   ....[39]....
        /*0354*/ 	.word	0x00000890
        /*0358*/ 	.word	0x000000ff
        /*035c*/ 	.word	0x00000168
        /*0360*/ 	.short	0x0100
        /*0362*/ 	.byte	0x04
	.zero		1


	//   ....[40]....
        /*0364*/ 	.word	0x000008a0
        /*0368*/ 	.word	0x000000ff
        /*036c*/ 	.word	0x000000a0
        /*0370*/ 	.short	0x0100
        /*0372*/ 	.byte	0x04
	.zero		1


	//   ....[41]....
        /*0374*/ 	.word	0x000008b0
        /*0378*/ 	.word	0x000000ff
        /*037c*/ 	.word	0x00000170
        /*0380*/ 	.short	0x0100
        /*0382*/ 	.byte	0x04
	.zero		1


	//   ....[42]....
        /*0384*/ 	.word	0x000008c0
        /*0388*/ 	.word	0x000000ff
        /*038c*/ 	.word	0x000000a8
        /*0390*/ 	.short	0x0100
        /*0392*/ 	.byte	0x04
	.zero		1


	//   ....[43]....
        /*0394*/ 	.word	0x000008d0
        /*0398*/ 	.word	0x000000ff
        /*039c*/ 	.word	0x00000178
        /*03a0*/ 	.short	0x0100
        /*03a2*/ 	.byte	0x04
	.zero		1


	//   ....[44]....
        /*03a4*/ 	.word	0x000008e0
        /*03a8*/ 	.word	0x000000ff
        /*03ac*/ 	.word	0x000000b0
        /*03b0*/ 	.short	0x0100
        /*03b2*/ 	.byte	0x04
	.zero		1


	//   ....[45]....
        /*03b4*/ 	.word	0x000008f0
        /*03b8*/ 	.word	0x000000ff
        /*03bc*/ 	.word	0x00000180
        /*03c0*/ 	.short	0x0100
        /*03c2*/ 	.byte	0x04
	.zero		1


	//   ....[46]....
        /*03c4*/ 	.word	0x00000900
        /*03c8*/ 	.word	0x000000ff
        /*03cc*/ 	.word	0x000000b8
        /*03d0*/ 	.short	0x0100
        /*03d2*/ 	.byte	0x04
	.zero		1


	//   ....[47]....
        /*03d4*/ 	.word	0x00000910
        /*03d8*/ 	.word	0x000000ff
        /*03dc*/ 	.word	0x00000188
        /*03e0*/ 	.short	0x0100
        /*03e2*/ 	.byte	0x04
	.zero		1


	//   ....[48]....
        /*03e4*/ 	.word	0x00000920
        /*03e8*/ 	.word	0x000000ff
        /*03ec*/ 	.word	0x000000c0
        /*03f0*/ 	.short	0x0100
        /*03f2*/ 	.byte	0x04
	.zero		1


	//   ....[49]....
        /*03f4*/ 	.word	0x00000930
        /*03f8*/ 	.word	0x000000ff
        /*03fc*/ 	.word	0x00000190
        /*0400*/ 	.short	0x0100
        /*0402*/ 	.byte	0x04
	.zero		1


	//   ....[50]....
        /*0404*/ 	.word	0x00000940
        /*0408*/ 	.word	0x000000ff
        /*040c*/ 	.word	0x000000c8
        /*0410*/ 	.short	0x0100
        /*0412*/ 	.byte	0x04
	.zero		1


	//   ....[51]....
        /*0414*/ 	.word	0x00000950
        /*0418*/ 	.word	0x000000ff
        /*041c*/ 	.word	0x00000198
        /*0420*/ 	.short	0x0100
        /*0422*/ 	.byte	0x04
	.zero		1


	//   ....[52]....
        /*0424*/ 	.word	0x00000a90
        /*0428*/ 	.word	0x000000ff
        /*042c*/ 	.word	0x000001a0
        /*0430*/ 	.short	0x0100
        /*0432*/ 	.byte	0x04
	.zero		1


	//   ....[53]....
        /*0434*/ 	.word	0x00000aa0
        /*0438*/ 	.word	0x000000ff
        /*043c*/ 	.word	0x000001b8
        /*0440*/ 	.short	0x0100
        /*0442*/ 	.byte	0x04
	.zero		1


	//   ....[54]....
        /*0444*/ 	.word	0x00000ab0
        /*0448*/ 	.word	0x000000ff
        /*044c*/ 	.word	0x000001a8
        /*0450*/ 	.short	0x0100
        /*0452*/ 	.byte	0x04
	.zero		1


	//   ....[55]....
        /*0454*/ 	.word	0x00000ac0
        /*0458*/ 	.word	0x000000ff
        /*045c*/ 	.word	0x000001c0
        /*0460*/ 	.short	0x0100
        /*0462*/ 	.byte	0x04
	.zero		1


	//   ....[56]....
        /*0464*/ 	.word	0x00000ad0
        /*0468*/ 	.word	0x000000ff
        /*046c*/ 	.word	0x000001b0
        /*0470*/ 	.short	0x0100
        /*0472*/ 	.byte	0x04
	.zero		1


	//   ....[57]....
        /*0474*/ 	.word	0x00000ae0
        /*0478*/ 	.word	0x000000ff
        /*047c*/ 	.word	0x000001c8
        /*0480*/ 	.short	0x0100
        /*0482*/ 	.byte	0x04
	.zero		1


	//   ....[58]....
        /*0484*/ 	.word	0x00000bd0
        /*0488*/ 	.word	0x000000ff
        /*048c*/ 	.word	0x000001d0
        /*0490*/ 	.short	0x0100
        /*0492*/ 	.byte	0x06
	.zero		1


	//   ....[59]....
        /*0494*/ 	.word	0x00000be0
        /*0498*/ 	.word	0x000000ff
        /*049c*/ 	.word	0x000001d8
        /*04a0*/ 	.short	0x0100
        /*04a2*/ 	.byte	0x06
	.zero		1


	//   ....[60]....
        /*04a4*/ 	.word	0x00000d20
        /*04a8*/ 	.word	0x000000ff
        /*04ac*/ 	.word	0x000001e0
        /*04b0*/ 	.short	0x0100
        /*04b2*/ 	.byte	0x06
	.zero		1


	//   ....[61]....
        /*04b4*/ 	.word	0x00000d30
        /*04b8*/ 	.word	0x000000ff
        /*04bc*/ 	.word	0x000001e8
        /*04c0*/ 	.short	0x0100
        /*04c2*/ 	.byte	0x06
	.zero		1


	//   ....[62]....
        /*04c4*/ 	.word	0x00000e80
        /*04c8*/ 	.word	0x000000ff
        /*04cc*/ 	.word	0x000001f0
        /*04d0*/ 	.short	0x0100
        /*04d2*/ 	.byte	0x04
	.zero		1


	//   ....[63]....
        /*04d4*/ 	.word	0x00000e90
        /*04d8*/ 	.word	0x000000ff
        /*04dc*/ 	.word	0x00000200
        /*04e0*/ 	.short	0x0100
        /*04e2*/ 	.byte	0x04
	.zero		1


	//   ....[64]....
        /*04e4*/ 	.word	0x00000ea0
        /*04e8*/ 	.word	0x000000ff
        /*04ec*/ 	.word	0x000001f8
        /*04f0*/ 	.short	0x0100
        /*04f2*/ 	.byte	0x04
	.zero		1


	//   ....[65]....
        /*04f4*/ 	.word	0x00000eb0
        /*04f8*/ 	.word	0x000000ff
        /*04fc*/ 	.word	0x00000208
        /*0500*/ 	.short	0x0100
        /*0502*/ 	.byte	0x04
	.zero		1


	//   ....[66]....
        /*0504*/ 	.word	0x00001830
        /*0508*/ 	.word	0x000000ff
        /*050c*/ 	.word	0x000000d0
        /*0510*/ 	.short	0x010a
        /*0512*/ 	.byte	0x04
	.zero		1


	//   ....[67]....
        /*0514*/ 	.word	0x00001b40
        /*0518*/ 	.word	0x000000ff
        /*051c*/ 	.word	0x000000d0
        /*0520*/ 	.short	0x010a
        /*0522*/ 	.byte	0x09
	.zero		1


	//   ....[68]....
        /*0524*/ 	.word	0x00001cb0
        /*0528*/ 	.word	0x000000ff
        /*052c*/ 	.word	0x000000d0
        /*0530*/ 	.short	0x010a
        /*0532*/ 	.byte	0x08
	.zero		1


	//   ....[69]....
        /*0534*/ 	.word	0x00001ec0
        /*0538*/ 	.word	0x000000ff
        /*053c*/ 	.word	0x000001d8
        /*0540*/ 	.short	0x0101
        /*0542*/ 	.byte	0x24
	.zero		1


	//   ....[70]....
        /*0544*/ 	.word	0x00001ef0
        /*0548*/ 	.word	0x000000ff
        /*054c*/ 	.word	0x000000d0
        /*0550*/ 	.short	0x010a
        /*0552*/ 	.byte	0x04
	.zero		1


	//   ....[71]....
        /*0554*/ 	.word	0x000021d0
        /*0558*/ 	.word	0x000000ff
        /*055c*/ 	.word	0x000000d0
        /*0560*/ 	.short	0x010a
        /*0562*/ 	.byte	0x09
	.zero		1


	//   ....[72]....
        /*0564*/ 	.word	0x00002340
        /*0568*/ 	.word	0x000000ff
        /*056c*/ 	.word	0x000000d0
        /*0570*/ 	.short	0x010a
        /*0572*/ 	.byte	0x08
	.zero		1


	//   ....[73]....
        /*0574*/ 	.word	0x00002560
        /*0578*/ 	.word	0x000000ff
        /*057c*/ 	.word	0x000001e0
        /*0580*/ 	.short	0x010a
        /*0582*/ 	.byte	0x24
	.zero		1


	//   ....[74]....
        /*0584*/ 	.word	0x00002620
        /*0588*/ 	.word	0x000000ff
        /*058c*/ 	.word	0x00000000
        /*0590*/ 	.short	0x0101
        /*0592*/ 	.byte	0x04
	.zero		1


	//   ....[75]....
        /*0594*/ 	.word	0x00002c20
        /*0598*/ 	.word	0x000000ff
        /*059c*/ 	.word	0x00000000
        /*05a0*/ 	.short	0x010a
        /*05a2*/ 	.byte	0x04
	.zero		1


	//   ....[76]....
        /*05a4*/ 	.word	0x00002cc0
        /*05a8*/ 	.word	0x000000ff
        /*05ac*/ 	.word	0x00000000
        /*05b0*/ 	.short	0x010a
        /*05b2*/ 	.byte	0x05
	.zero		1


	//   ....[77]....
        /*05b4*/ 	.word	0x00002d60
        /*05b8*/ 	.word	0x000000ff
        /*05bc*/ 	.word	0x00000000
        /*05c0*/ 	.short	0x010a
        /*05c2*/ 	.byte	0x05
	.zero		1


	//   ....[78]....
        /*05c4*/ 	.word	0x00002e00
        /*05c8*/ 	.word	0x000000ff
        /*05cc*/ 	.word	0x00000000
        /*05d0*/ 	.short	0x010a
        /*05d2*/ 	.byte	0x05
	.zero		1


	//   ....[79]....
        /*05d4*/ 	.word	0x00002ea0
        /*05d8*/ 	.word	0x000000ff
        /*05dc*/ 	.word	0x00000000
        /*05e0*/ 	.short	0x010a
        /*05e2*/ 	.byte	0x05
	.zero		1


	//   ....[80]....
        /*05e4*/ 	.word	0x00002f40
        /*05e8*/ 	.word	0x000000ff
        /*05ec*/ 	.word	0x00000000
        /*05f0*/ 	.short	0x010a
        /*05f2*/ 	.byte	0x05
	.zero		1


	//   ....[81]....
        /*05f4*/ 	.word	0x00002fe0
        /*05f8*/ 	.word	0x000000ff
        /*05fc*/ 	.word	0x00000000
        /*0600*/ 	.short	0x010a
        /*0602*/ 	.byte	0x05
	.zero		1


	//   ....[82]....
        /*0604*/ 	.word	0x00003080
        /*0608*/ 	.word	0x000000ff
        /*060c*/ 	.word	0x00000000
        /*0610*/ 	.short	0x010a
        /*0612*/ 	.byte	0x05
	.zero		1


	//   ....[83]....
        /*0614*/ 	.word	0x00003120
        /*0618*/ 	.word	0x000000ff
        /*061c*/ 	.word	0x00000000
        /*0620*/ 	.short	0x010a
        /*0622*/ 	.byte	0x05
	.zero		1


	//   ....[84]....
        /*0624*/ 	.word	0x000031c0
        /*0628*/ 	.word	0x000000ff
        /*062c*/ 	.word	0x00000000
        /*0630*/ 	.short	0x010a
        /*0632*/ 	.byte	0x05
	.zero		1


	//   ....[85]....
        /*0634*/ 	.word	0x00003260
        /*0638*/ 	.word	0x000000ff
        /*063c*/ 	.word	0x00000000
        /*0640*/ 	.short	0x010a
        /*0642*/ 	.byte	0x05
	.zero		1


	//   ....[86]....
        /*0644*/ 	.word	0x00003300
        /*0648*/ 	.word	0x000000ff
        /*064c*/ 	.word	0x00000000
        /*0650*/ 	.short	0x010a
        /*0652*/ 	.byte	0x05
	.zero		1


	//   ....[87]....
        /*0654*/ 	.word	0x000033a0
        /*0658*/ 	.word	0x000000ff
        /*065c*/ 	.word	0x00000000
        /*0660*/ 	.short	0x010a
        /*0662*/ 	.byte	0x05
	.zero		1


	//   ....[88]....
        /*0664*/ 	.word	0x00003440
        /*0668*/ 	.word	0x000000ff
        /*066c*/ 	.word	0x00000000
        /*0670*/ 	.short	0x010a
        /*0672*/ 	.byte	0x05
	.zero		1


	//   ....[89]....
        /*0674*/ 	.word	0x000034e0
        /*0678*/ 	.word	0x000000ff
        /*067c*/ 	.word	0x00000000
        /*0680*/ 	.short	0x010a
        /*0682*/ 	.byte	0x05
	.zero		1


	//   ....[90]....
        /*0684*/ 	.word	0x00003580
        /*0688*/ 	.word	0x000000ff
        /*068c*/ 	.word	0x00000000
        /*0690*/ 	.short	0x010a
        /*0692*/ 	.byte	0x05
	.zero		1


	//   ....[91]....
        /*0694*/ 	.word	0x00003620
        /*0698*/ 	.word	0x000000ff
        /*069c*/ 	.word	0x00000000
        /*06a0*/ 	.short	0x010a
        /*06a2*/ 	.byte	0x05
	.zero		1


	//   ....[92]....
        /*06a4*/ 	.word	0x000036c0
        /*06a8*/ 	.word	0x000000ff
        /*06ac*/ 	.word	0x00000000
        /*06b0*/ 	.short	0x010a
        /*06b2*/ 	.byte	0x05
	.zero		1


	//   ....[93]....
        /*06b4*/ 	.word	0x00003760
        /*06b8*/ 	.word	0x000000ff
        /*06bc*/ 	.word	0x00000000
        /*06c0*/ 	.short	0x010a
        /*06c2*/ 	.byte	0x05
	.zero		1


	//   ....[94]....
        /*06c4*/ 	.word	0x00003800
        /*06c8*/ 	.word	0x000000ff
        /*06cc*/ 	.word	0x00000000
        /*06d0*/ 	.short	0x010a
        /*06d2*/ 	.byte	0x05
	.zero		1


	//   ....[95]....
        /*06d4*/ 	.word	0x000038a0
        /*06d8*/ 	.word	0x000000ff
        /*06dc*/ 	.word	0x00000000
        /*06e0*/ 	.short	0x010a
        /*06e2*/ 	.byte	0x05
	.zero		1


	//   ....[96]....
        /*06e4*/ 	.word	0x00003940
        /*06e8*/ 	.word	0x000000ff
        /*06ec*/ 	.word	0x00000000
        /*06f0*/ 	.short	0x010a
        /*06f2*/ 	.byte	0x05
	.zero		1


	//   ....[97]....
        /*06f4*/ 	.word	0x000039e0
        /*06f8*/ 	.word	0x000000ff
        /*06fc*/ 	.word	0x00000000
        /*0700*/ 	.short	0x010a
        /*0702*/ 	.byte	0x05
	.zero		1


	//   ....[98]....
        /*0704*/ 	.word	0x00003a80
        /*0708*/ 	.word	0x000000ff
        /*070c*/ 	.word	0x00000000
        /*0710*/ 	.short	0x010a
        /*0712*/ 	.byte	0x05
	.zero		1


	//   ....[99]....
        /*0714*/ 	.word	0x00003b20
        /*0718*/ 	.word	0x000000ff
        /*071c*/ 	.word	0x00000000
        /*0720*/ 	.short	0x010a
        /*0722*/ 	.byte	0x05
	.zero		1


	//   ....[100]....
        /*0724*/ 	.word	0x00003bd0
        /*0728*/ 	.word	0x00000000
        /*072c*/ 	.word	0x00000000
        /*0730*/ 	.short	0x010a
        /*0732*/ 	.byte	0xff
	.zero		1


	//   ....[101]....
        /*0734*/ 	.word	0x00003d20
        /*0738*/ 	.word	0x000000ff
        /*073c*/ 	.word	0x000001e8
        /*0740*/ 	.short	0x010a
        /*0742*/ 	.byte	0x04
	.zero		1


	//   ....[102]....
        /*0744*/ 	.word	0x00003dc0
        /*0748*/ 	.word	0x000000ff
        /*074c*/ 	.word	0x000001e0
        /*0750*/ 	.short	0x010a
        /*0752*/ 	.byte	0x04
	.zero		1


	//   ....[103]....
        /*0754*/ 	.word	0x00003e60
        /*0758*/ 	.word	0x000000ff
        /*075c*/ 	.word	0x00000000
        /*0760*/ 	.short	0x0101
        /*0762*/ 	.byte	0x05
	.zero		1


	//   ....[104]....
        /*0764*/ 	.word	0x00003ea0
        /*0768*/ 	.word	0x000000ff
        /*076c*/ 	.word	0x000001e8
        /*0770*/ 	.short	0x0106
        /*0772*/ 	.byte	0x04
	.zero		1


	//   ....[105]....
        /*0774*/ 	.word	0x00003ee0
        /*0778*/ 	.word	0x00000000
        /*077c*/ 	.word	0x000001e8
        /*0780*/ 	.short	0x010a
        /*0782*/ 	.byte	0xff
	.zero		1


	//   ....[106]....
        /*0784*/ 	.word	0x00004410
        /*0788*/ 	.word	0x000000ff
        /*078c*/ 	.word	0x000001e0
        /*0790*/ 	.short	0x010a
        /*0792*/ 	.byte	0x12
	.zero		1


	//   ....[107]....
        /*0794*/ 	.word	0x000044c0
        /*0798*/ 	.word	0x000000ff
        /*079c*/ 	.word	0x00000000
        /*07a0*/ 	.short	0x0101
        /*07a2*/ 	.byte	0x17
	.zero		1


	//   ....[108]....
        /*07a4*/ 	.word	0x000044d0
        /*07a8*/ 	.word	0x000000ff
        /*07ac*/ 	.word	0x00000200
        /*07b0*/ 	.short	0x010a
        /*07b2*/ 	.byte	0x16
	.zero		1


	//   ....[109]....
        /*07b4*/ 	.word	0x00004590
        /*07b8*/ 	.word	0x000000ff
        /*07bc*/ 	.word	0x00000000
        /*07c0*/ 	.short	0x010a
        /*07c2*/ 	.byte	0x04
	.zero		1


	//   ....[110]....
        /*07c4*/ 	.word	0x000045d0
        /*07c8*/ 	.word	0x000000ff
        /*07cc*/ 	.word	0x00000000
        /*07d0*/ 	.short	0x010a
        /*07d2*/ 	.byte	0x10
	.zero		1


	//   ....[111]....
        /*07d4*/ 	.word	0x00004710
        /*07d8*/ 	.word	0x000000ff
        /*07dc*/ 	.word	0x00000000
        /*07e0*/ 	.short	0x010a
        /*07e2*/ 	.byte	0x04
	.zero		1


	//   ....[112]....
        /*07e4*/ 	.word	0x00004960
        /*07e8*/ 	.word	0x000000ff
        /*07ec*/ 	.word	0x00000000
        /*07f0*/ 	.short	0x010a
        /*07f2*/ 	.byte	0x04
	.zero		1


	//   ....[113]....
        /*07f4*/ 	.word	0x000049f0
        /*07f8*/ 	.word	0x000000ff
        /*07fc*/ 	.word	0x00000000
        /*0800*/ 	.short	0x010a
        /*0802*/ 	.byte	0x04
	.zero		1


	//   ....[114]....
        /*0804*/ 	.word	0x00004f40
        /*0808*/ 	.word	0x000000ff
        /*080c*/ 	.word	0x000001e0
        /*0810*/ 	.short	0x010a
        /*0812*/ 	.byte	0x18
	.zero		1


	//   ....[115]....
        /*0814*/ 	.word	0x00004fe0
        /*0818*/ 	.word	0x000000ff
        /*081c*/ 	.word	0x00000000
        /*0820*/ 	.short	0x0101
        /*0822*/ 	.byte	0x24
	.zero		1


	//   ....[116]....
        /*0824*/ 	.word	0x00005510
        /*0828*/ 	.word	0x000000ff
        /*082c*/ 	.word	0x000001d8
        /*0830*/ 	.short	0x010a
        /*0832*/ 	.byte	0x18
	.zero		1


	//   ....[117]....
        /*0834*/ 	.word	0x000056e0
        /*0838*/ 	.word	0x000000ff
        /*083c*/ 	.word	0x000001b8
        /*0840*/ 	.short	0x010a
        /*0842*/ 	.byte	0x07
	.zero		1


	//   ....[118]....
        /*0844*/ 	.word	0x00005a30
        /*0848*/ 	.word	0x000000ff
        /*084c*/ 	.word	0x000001a0
        /*0850*/ 	.short	0x010b
        /*0852*/ 	.byte	0x07
	.zero		1


	//   ....[119]....
        /*0854*/ 	.word	0x00005a40
        /*0858*/ 	.word	0x000000ff
        /*085c*/ 	.word	0x00000000
        /*0860*/ 	.short	0x0101
        /*0862*/ 	.byte	0x06
	.zero		1


	//   ....[120]....
        /*0864*/ 	.word	0x00005a50
        /*0868*/ 	.word	0x000000ff
        /*086c*/ 	.word	0x000001b8
        /*0870*/ 	.short	0x010a
        /*0872*/ 	.byte	0x04
	.zero		1


	//   ....[121]....
        /*0874*/ 	.word	0x00005c70
        /*0878*/ 	.word	0x000000ff
        /*087c*/ 	.word	0x000001a0
        /*0880*/ 	.short	0x010b
        /*0882*/ 	.byte	0x04
	.zero		1


	//   ....[122]....
        /*0884*/ 	.word	0x00005c80
        /*0888*/ 	.word	0x000000ff
        /*088c*/ 	.word	0x00000000
        /*0890*/ 	.short	0x0101
        /*0892*/ 	.byte	0x05
	.zero		1


	//   ....[123]....
        /*0894*/ 	.word	0x00005cd0
        /*0898*/ 	.word	0x000000ff
        /*089c*/ 	.word	0x00000000
        /*08a0*/ 	.short	0x010a
        /*08a2*/ 	.byte	0x04
	.zero		1


	//   ....[124]....
        /*08a4*/ 	.word	0x00005da0
        /*08a8*/ 	.word	0x00000002
        /*08ac*/ 	.word	0x00000000
        /*08b0*/ 	.short	0x010a
        /*08b2*/ 	.byte	0xff
	.zero		1


	//   ....[125]....
        /*08b4*/ 	.word	0x00005e10
        /*08b8*/ 	.word	0x00000004
        /*08bc*/ 	.word	0x00000000
        /*08c0*/ 	.short	0x010a
        /*08c2*/ 	.byte	0xff
	.zero		1


	//   ....[126]....
        /*08c4*/ 	.word	0x000061f0
        /*08c8*/ 	.word	0x000000ff
        /*08cc*/ 	.word	0x000001e0
        /*08d0*/ 	.short	0x010a
        /*08d2*/ 	.byte	0x31
	.zero		1


	//   ....[127]....
        /*08d4*/ 	.word	0x000062c0
        /*08d8*/ 	.word	0x000000ff
        /*08dc*/ 	.word	0x00000000
        /*08e0*/ 	.short	0x0101
        /*08e2*/ 	.byte	0x04
	.zero		1


	//   ....[128]....
        /*08e4*/ 	.word	0x00006ea0
        /*08e8*/ 	.word	0x00000000
        /*08ec*/ 	.word	0x000001a0
        /*08f0*/ 	.short	0x010a
        /*08f2*/ 	.byte	0xff
	.zero		1


	//   ....[129]....
        /*08f4*/ 	.word	0x00006f30
        /*08f8*/ 	.word	0x0000001b
        /*08fc*/ 	.word	0x000001f0
        /*0900*/ 	.short	0x010a
        /*0902*/ 	.byte	0xff
	.zero		1


	//   ....[130]....
        /*0904*/ 	.word	0x000070e0
        /*0908*/ 	.word	0x00000000
        /*090c*/ 	.word	0x000001a0
        /*0910*/ 	.short	0x010a
        /*0912*/ 	.byte	0xff
	.zero		1


	//   ....[131]....
        /*0914*/ 	.word	0x00007280
        /*0918*/ 	.word	0x0000001b
        /*091c*/ 	.word	0x000001f0
        /*0920*/ 	.short	0x010a
        /*0922*/ 	.byte	0xff
	.zero		1


	//   ....[132]....
        /*0924*/ 	.word	0x00007a90
        /*0928*/ 	.word	0x00000000
        /*092c*/ 	.word	0x00000000
        /*0930*/ 	.short	0x0101
        /*0932*/ 	.byte	0xff
	.zero		1


	//   ....[133]....
        /*0934*/ 	.word	0x00007aa0
        /*0938*/ 	.word	0x00000003
        /*093c*/ 	.word	0x000001a0
        /*0940*/ 	.short	0x010a
        /*0942*/ 	.byte	0xff
	.zero		1


	//   ....[134]....
        /*0944*/ 	.word	0x00007b60
        /*0948*/ 	.word	0x00000003
        /*094c*/ 	.word	0x000001a0
        /*0950*/ 	.short	0x010a
        /*0952*/ 	.byte	0xff
	.zero		1


	//   ....[135]....
        /*0954*/ 	.word	0x00007f90
        /*0958*/ 	.word	0x000000ff
        /*095c*/ 	.word	0x00000000
        /*0960*/ 	.short	0x0101
        /*0962*/ 	.byte	0x04
	.zero		1


	//   ....[136]....
        /*0964*/ 	.word	0x000084c0
        /*0968*/ 	.word	0x00000000
        /*096c*/ 	.word	0x00000000
        /*0970*/ 	.short	0x0101
        /*0972*/ 	.byte	0xff
	.zero		1


	//   ....[137]....
        /*0974*/ 	.word	0x00008730
        /*0978*/ 	.word	0x000000ff
        /*097c*/ 	.word	0x00000000
        /*0980*/ 	.short	0x0101
        /*0982*/ 	.byte	0x04
	.zero		1


	//   ....[138]....
        /*0984*/ 	.word	0x00008760
        /*0988*/ 	.word	0x00000000
        /*098c*/ 	.word	0x000000d0
        /*0990*/ 	.short	0x010a
        /*0992*/ 	.byte	0xff
	.zero		1


	//   ....[139]....
        /*0994*/ 	.word	0x000087c0
        /*0998*/ 	.word	0x00000000
        /*099c*/ 	.word	0x000000d0
        /*09a0*/ 	.short	0x010a
        /*09a2*/ 	.byte	0xff
	.zero		1


	//   ....[140]....
        /*09a4*/ 	.word	0x00008820
        /*09a8*/ 	.word	0x00000000
        /*09ac*/ 	.word	0x000001e0
        /*09b0*/ 	.short	0x010a
        /*09b2*/ 	.byte	0xff
	.zero		1


	//   ....[141]....
        /*09b4*/ 	.word	0x00008880
        /*09b8*/ 	.word	0x00000000
        /*09bc*/ 	.word	0x00000000
        /*09c0*/ 	.short	0x010a
        /*09c2*/ 	.byte	0xff
	.zero		1


	//   ....[142]....
        /*09c4*/ 	.word	0x000088e0
        /*09c8*/ 	.word	0x00000000
        /*09cc*/ 	.word	0x00000000
        /*09d0*/ 	.short	0x010a
        /*09d2*/ 	.byte	0xff
	.zero		1


	//   ....[143]....
        /*09d4*/ 	.word	0x00008940
        /*09d8*/ 	.word	0x00000000
        /*09dc*/ 	.word	0x00000000
        /*09e0*/ 	.short	0x010a
        /*09e2*/ 	.byte	0xff
	.zero		1


	//   ....[144]....
        /*09e4*/ 	.word	0x000089a0
        /*09e8*/ 	.word	0x00000000
        /*09ec*/ 	.word	0x00000000
        /*09f0*/ 	.short	0x010a
        /*09f2*/ 	.byte	0xff
	.zero		1


	//   ....[145]....
        /*09f4*/ 	.word	0x00008a00
        /*09f8*/ 	.word	0x00000000
        /*09fc*/ 	.word	0x00000000
        /*0a00*/ 	.short	0x010a
        /*0a02*/ 	.byte	0xff
	.zero		1


	//   ....[146]....
        /*0a04*/ 	.word	0x00008a60
        /*0a08*/ 	.word	0x00000000
        /*0a0c*/ 	.word	0x00000000
        /*0a10*/ 	.short	0x010a
        /*0a12*/ 	.byte	0xff
	.zero		1


	//   ....[147]....
        /*0a14*/ 	.word	0x00008ac0
        /*0a18*/ 	.word	0x00000000
        /*0a1c*/ 	.word	0x00000000
        /*0a20*/ 	.short	0x010a
        /*0a22*/ 	.byte	0xff
	.zero		1


	//   ....[148]....
        /*0a24*/ 	.word	0x00008b20
        /*0a28*/ 	.word	0x00000000
        /*0a2c*/ 	.word	0x00000000
        /*0a30*/ 	.short	0x010a
        /*0a32*/ 	.byte	0xff
	.zero		1


	//   ....[149]....
        /*0a34*/ 	.word	0x00008b80
        /*0a38*/ 	.word	0x00000000
        /*0a3c*/ 	.word	0x00000000
        /*0a40*/ 	.short	0x010a
        /*0a42*/ 	.byte	0xff
	.zero		1


	//   ....[150]....
        /*0a44*/ 	.word	0x00008be0
        /*0a48*/ 	.word	0x00000000
        /*0a4c*/ 	.word	0x00000000
        /*0a50*/ 	.short	0x010a
        /*0a52*/ 	.byte	0xff
	.zero		1


	//   ....[151]....
        /*0a54*/ 	.word	0x00008c40
        /*0a58*/ 	.word	0x00000000
        /*0a5c*/ 	.word	0x00000000
        /*0a60*/ 	.short	0x010a
        /*0a62*/ 	.byte	0xff
	.zero		1


	//   ....[152]....
        /*0a64*/ 	.word	0x00008ca0
        /*0a68*/ 	.word	0x00000000
        /*0a6c*/ 	.word	0x00000000
        /*0a70*/ 	.short	0x010a
        /*0a72*/ 	.byte	0xff
	.zero		1


	//   ....[153]....
        /*0a74*/ 	.word	0x00008d00
        /*0a78*/ 	.word	0x00000000
        /*0a7c*/ 	.word	0x00000000
        /*0a80*/ 	.short	0x010a
        /*0a82*/ 	.byte	0xff
	.zero		1


	//   ....[154]....
        /*0a84*/ 	.word	0x00008d60
        /*0a88*/ 	.word	0x00000000
        /*0a8c*/ 	.word	0x00000000
        /*0a90*/ 	.short	0x010a
        /*0a92*/ 	.byte	0xff
	.zero		1


	//   ....[155]....
        /*0a94*/ 	.word	0x00008dc0
        /*0a98*/ 	.word	0x00000000
        /*0a9c*/ 	.word	0x00000000
        /*0aa0*/ 	.short	0x010a
        /*0aa2*/ 	.byte	0xff
	.zero		1


	//   ....[156]....
        /*0aa4*/ 	.word	0x00008e20
        /*0aa8*/ 	.word	0x00000000
        /*0aac*/ 	.word	0x00000000
        /*0ab0*/ 	.short	0x010a
        /*0ab2*/ 	.byte	0xff
	.zero		1


	//   ....[157]....
        /*0ab4*/ 	.word	0x00008e80
        /*0ab8*/ 	.word	0x00000000
        /*0abc*/ 	.word	0x00000000
        /*0ac0*/ 	.short	0x010a
        /*0ac2*/ 	.byte	0xff
	.zero		1


	//   ....[158]....
        /*0ac4*/ 	.word	0x00008ee0
        /*0ac8*/ 	.word	0x00000000
        /*0acc*/ 	.word	0x00000000
        /*0ad0*/ 	.short	0x010a
        /*0ad2*/ 	.byte	0xff
	.zero		1


	//   ....[159]....
        /*0ad4*/ 	.word	0x00008f40
        /*0ad8*/ 	.word	0x00000000
        /*0adc*/ 	.word	0x00000000
        /*0ae0*/ 	.short	0x010a
        /*0ae2*/ 	.byte	0xff
	.zero		1


	//   ....[160]....
        /*0ae4*/ 	.word	0x00008fa0
        /*0ae8*/ 	.word	0x00000000
        /*0aec*/ 	.word	0x00000000
        /*0af0*/ 	.short	0x010a
        /*0af2*/ 	.byte	0xff
	.zero		1


	//   ....[161]....
        /*0af4*/ 	.word	0x00009000
        /*0af8*/ 	.word	0x00000000
        /*0afc*/ 	.word	0x00000000
        /*0b00*/ 	.short	0x010a
        /*0b02*/ 	.byte	0xff
	.zero		1


	//   ....[162]....
        /*0b04*/ 	.word	0x00009060
        /*0b08*/ 	.word	0x00000000
        /*0b0c*/ 	.word	0x00000000
        /*0b10*/ 	.short	0x010a
        /*0b12*/ 	.byte	0xff
	.zero		1


	//   ....[163]....
        /*0b14*/ 	.word	0x000090c0
        /*0b18*/ 	.word	0x00000000
        /*0b1c*/ 	.word	0x00000000
        /*0b20*/ 	.short	0x010a
        /*0b22*/ 	.byte	0xff
	.zero		1


	//   ....[164]....
        /*0b24*/ 	.word	0x00009120
        /*0b28*/ 	.word	0x00000000
        /*0b2c*/ 	.word	0x00000000
        /*0b30*/ 	.short	0x010a
        /*0b32*/ 	.byte	0xff
	.zero		1


	//   ....[165]....
        /*0b34*/ 	.word	0x00009180
        /*0b38*/ 	.word	0x00000000
        /*0b3c*/ 	.word	0x00000000
        /*0b40*/ 	.short	0x010a
        /*0b42*/ 	.byte	0xff
	.zero		1


	//   ....[166]....
        /*0b44*/ 	.word	0x000091e0
        /*0b48*/ 	.word	0x00000004
        /*0b4c*/ 	.word	0x000001e8
        /*0b50*/ 	.short	0x010a
        /*0b52*/ 	.byte	0xff
	.zero		1


	//   ....[167]....
        /*0b54*/ 	.word	0x00009240
        /*0b58*/ 	.word	0x00000004
        /*0b5c*/ 	.word	0x000001e0
        /*0b60*/ 	.short	0x010a
        /*0b62*/ 	.byte	0xff
	.zero		1


	//   ....[168]....
        /*0b64*/ 	.word	0x000092a0
        /*0b68*/ 	.word	0x00000000
        /*0b6c*/ 	.word	0x000001e0
        /*0b70*/ 	.short	0x010a
        /*0b72*/ 	.byte	0xff
	.zero		1


	//   ....[169]....
        /*0b74*/ 	.word	0x00009300
        /*0b78*/ 	.word	0x00000004
        /*0b7c*/ 	.word	0x00000200
        /*0b80*/ 	.short	0x010a
        /*0b82*/ 	.byte	0xff
	.zero		1


	//   ....[170]....
        /*0b84*/ 	.word	0x00009360
        /*0b88*/ 	.word	0x00000000
        /*0b8c*/ 	.word	0x00000000
        /*0b90*/ 	.short	0x010a
        /*0b92*/ 	.byte	0xff
	.zero		1


	//   ....[171]....
        /*0b94*/ 	.word	0x000093c0
        /*0b98*/ 	.word	0x00000000
        /*0b9c*/ 	.word	0x00000000
        /*0ba0*/ 	.short	0x010a
        /*0ba2*/ 	.byte	0xff
	.zero		1


	//   ....[172]....
        /*0ba4*/ 	.word	0x00009420
        /*0ba8*/ 	.word	0x00000000
        /*0bac*/ 	.word	0x00000000
        /*0bb0*/ 	.short	0x010a
        /*0bb2*/ 	.byte	0xff
	.zero		1


	//   ....[173]....
        /*0bb4*/ 	.word	0x00009480
        /*0bb8*/ 	.word	0x00000000
        /*0bbc*/ 	.word	0x000001e0
        /*0bc0*/ 	.short	0x010a
        /*0bc2*/ 	.byte	0xff
	.zero		1


	//   ....[174]....
        /*0bc4*/ 	.word	0x000094e0
        /*0bc8*/ 	.word	0x00000000
        /*0bcc*/ 	.word	0x000001d8
        /*0bd0*/ 	.short	0x010a
        /*0bd2*/ 	.byte	0xff
	.zero		1


	//   ....[175]....
        /*0bd4*/ 	.word	0x00009540
        /*0bd8*/ 	.word	0x00000008
        /*0bdc*/ 	.word	0x000001b8
        /*0be0*/ 	.short	0x010a
        /*0be2*/ 	.byte	0xff
	.zero		1


	//   ....[176]....
        /*0be4*/ 	.word	0x000095a0
        /*0be8*/ 	.word	0x00000000
        /*0bec*/ 	.word	0x000001b8
        /*0bf0*/ 	.short	0x010a
        /*0bf2*/ 	.byte	0xff
	.zero		1


	//   ....[177]....
        /*0bf4*/ 	.word	0x00009600
        /*0bf8*/ 	.word	0x00000000
        /*0bfc*/ 	.word	0x00000000
        /*0c00*/ 	.short	0x010a
        /*0c02*/ 	.byte	0xff
	.zero		1


	//   ....[178]....
        /*0c04*/ 	.word	0x00009650
        /*0c08*/ 	.word	0x00000002
        /*0c0c*/ 	.word	0x00000000
        /*0c10*/ 	.short	0x010a
        /*0c12*/ 	.byte	0xff
	.zero		1


	//   ....[179]....
        /*0c14*/ 	.word	0x000096b0
        /*0c18*/ 	.word	0x00000000
        /*0c1c*/ 	.word	0x000001e0
        /*0c20*/ 	.short	0x010a
        /*0c22*/ 	.byte	0xff
	.zero		1


	//   ....[180]....
        /*0c24*/ 	.word	0x00009700
        /*0c28*/ 	.word	0x00000000
        /*0c2c*/ 	.word	0x000001a0
        /*0c30*/ 	.short	0x010a
        /*0c32*/ 	.byte	0xff
	.zero		1


	//   ....[181]....
        /*0c34*/ 	.word	0x00009750
        /*0c38*/ 	.word	0x0000001b
        /*0c3c*/ 	.word	0x000001f0
        /*0c40*/ 	.short	0x010a
        /*0c42*/ 	.byte	0xff
	.zero		1


	//   ....[182]....
        /*0c44*/ 	.word	0x000097a0
        /*0c48*/ 	.word	0x00000003
        /*0c4c*/ 	.word	0x000001a0
        /*0c50*/ 	.short	0x010a
        /*0c52*/ 	.byte	0xff
	.zero		1


	//----- nvinfo : EIATTR_NUM_MBARRIERS
	.align		4
.L_47:
        /*0c54*/ 	.byte	0x03, 0x38
        /*0c56*/ 	.short	0x0042


	//----- nvinfo : EIATTR_EXIT_INSTR_OFFSETS
	.align		4
        /*0c58*/ 	.byte	0x04, 0x1c
        /*0c5a*/ 	.short	(.L_49 - .L_48)


	//   ....[0]....
.L_48:
        /*0c5c*/ 	.word	0x00003c00


	//   ....[1]....
        /*0c60*/ 	.word	0x00003eb0


	//   ....[2]....
        /*0c64*/ 	.word	0x00003f10


	//   ....[3]....
        /*0c68*/ 	.word	0x00004c60


	//   ....[4]....
        /*0c6c*/ 	.word	0x00005e40


	//   ....[5]....
        /*0c70*/ 	.word	0x00005e80


	//   ....[6]....
        /*0c74*/ 	.word	0x00008610


	//   ....[7]....
        /*0c78*/ 	.word	0x00008690


	//   ....[8]....
        /*0c7c*/ 	.word	0x000086c0


	//   ....[9]....
        /*0c80*/ 	.word	0x00008740


	//----- nvinfo : EIATTR_MAX_THREADS
	.align		4
.L_49:
        /*0c84*/ 	.byte	0x04, 0x05
        /*0c86*/ 	.short	(.L_51 - .L_50)
.L_50:
        /*0c88*/ 	.word	0x00000100
        /*0c8c*/ 	.word	0x00000001
        /*0c90*/ 	.word	0x00000001


	//----- nvinfo : EIATTR_CRS_STACK_SIZE
	.align		4
.L_51:
        /*0c94*/ 	.byte	0x04, 0x1e
        /*0c96*/ 	.short	(.L_53 - .L_52)
.L_52:
        /*0c98*/ 	.word	0x00000000


	//----- nvinfo : EIATTR_CBANK_PARAM_SIZE
	.align		4
.L_53:
        /*0c9c*/ 	.byte	0x03, 0x19
        /*0c9e*/ 	.short	0x0900


	//----- nvinfo : EIATTR_PARAM_CBANK
	.align		4
        /*0ca0*/ 	.byte	0x04, 0x0a
        /*0ca2*/ 	.short	(.L_55 - .L_54)
	.align		4
.L_54:
        /*0ca4*/ 	.word	index@(.nv.constant0._ZN7cutlass13device_kernelINS_4conv6kernel13ConvUniversalINS1_16ConvProblemShapeILNS1_8OperatorE0ELi3EEENS1_10collective14CollectiveConvINS1_47MainloopSm100TmaUmmaWarpSpecializedImplicitGemmILS5_0ELi26ELi3ELi1ELi2EN4cute5tupleIJNSA_1CILi1EEESD_SD_EEEEENSB_IJNSC_ILi64EEESG_NSB_IJNSC_ILi32EEEEEEEEENS_10bfloat16_tESK_NSA_8TiledMMAINSA_8MMA_AtomIJNSA_20SM100_MMA_F16BF16_SSISK_SK_fLi64ELi64ELNSA_4UMMA5MajorE0ELSP_0ELNSO_7ScaleInE0ELSQ_0EEEEEENSA_6LayoutISE_NSB_IJNSC_ILi0EEESU_SU_EEEEENSB_IJNSA_10UnderscoreESX_SX_EEEEENS7_6detail27Sm100ImplicitGemmTileTraitsINSA_20SM90_TMA_LOAD_IM2COLENSA_14ComposedLayoutINSA_7SwizzleILi2ELi4ELi3EEENSA_18smem_ptr_flag_bitsILi16EEENST_INSB_IJNSC_ILi8EEESH_EEENSB_IJSH_SD_EEEEEEEvEENS11_INSA_13SM90_TMA_LOADES1C_vEEEENS_8epilogue10collective18CollectiveEpilogueINS1H_23Sm100TmaWarpSpecializedILi3ELi2ELi16ELb1ELb0EEEJSJ_NSB_IJNST_ISG_SD_EENST_ISH_SD_EEEEESK_NSB_IJNSB_IJllllEEESD_SU_EEESK_S1Q_NS1H_6fusion15FusionCallbacksIS1L_NS1R_17LinearCombinationISK_fSK_fLNS_15FloatRoundStyleE2EEESJ_S1O_JEEENSA_5SM1004TMEM4LOAD26SM100_TMEM_LOAD_16dp256b4xES12_S1C_NSA_17SM75_U32x4_LDSM_NENSA_21SM90_TMA_STORE_IM2COLES1C_NSA_17SM90_U32x4_STSM_NENSA_39AutoVectorizingCopyWithAssumedAlignmentILi128EEEEEEvvEEEEvNT_6ParamsE)
        /*0ca8*/ 	.short	0x0380
        /*0caa*/ 	.short	0x0900


	//----- nvinfo : EIATTR_SW_WAR
	.align		4
.L_55:
        /*0cac*/ 	.byte	0x04, 0x36
        /*0cae*/ 	.short	(.L_57 - .L_56)
.L_56:
        /*0cb0*/ 	.word	0x00000008
.L_57:


//--------------------- .nv.callgraph             --------------------------
	.section	.nv.callgraph,"",@"SHT_CUDA_CALLGRAPH"
	.align	4
	.sectionentsize	8
	.align		4
        /*0000*/ 	.word	0x00000000
	.align		4
        /*0004*/ 	.word	0xffffffff
	.align		4
        /*0008*/ 	.word	index@(_ZN7cutlass13device_kernelINS_4conv6kernel13ConvUniversalINS1_16ConvProblemShapeILNS1_8OperatorE0ELi3EEENS1_10collective14CollectiveConvINS1_47MainloopSm100TmaUmmaWarpSpecializedImplicitGemmILS5_0ELi26ELi3ELi1ELi2EN4cute5tupleIJNSA_1CILi1EEESD_SD_EEEEENSB_IJNSC_ILi64EEESG_NSB_IJNSC_ILi32EEEEEEEEENS_10bfloat16_tESK_NSA_8TiledMMAINSA_8MMA_AtomIJNSA_20SM100_MMA_F16BF16_SSISK_SK_fLi64ELi64ELNSA_4UMMA5MajorE0ELSP_0ELNSO_7ScaleInE0ELSQ_0EEEEEENSA_6LayoutISE_NSB_IJNSC_ILi0EEESU_SU_EEEEENSB_IJNSA_10UnderscoreESX_SX_EEEEENS7_6detail27Sm100ImplicitGemmTileTraitsINSA_20SM90_TMA_LOAD_IM2COLENSA_14ComposedLayoutINSA_7SwizzleILi2ELi4ELi3EEENSA_18smem_ptr_flag_bitsILi16EEENST_INSB_IJNSC_ILi8EEESH_EEENSB_IJSH_SD_EEEEEEEvEENS11_INSA_13SM90_TMA_LOADES1C_vEEEENS_8epilogue10collective18CollectiveEpilogueINS1H_23Sm100TmaWarpSpecializedILi3ELi2ELi16ELb1ELb0EEEJSJ_NSB_IJNST_ISG_SD_EENST_ISH_SD_EEEEESK_NSB_IJNSB_IJllllEEESD_SU_EEESK_S1Q_NS1H_6fusion15FusionCallbacksIS1L_NS1R_17LinearCombinationISK_fSK_fLNS_15FloatRoundStyleE2EEESJ_S1O_JEEENSA_5SM1004TMEM4LOAD26SM100_TMEM_LOAD_16dp256b4xES12_S1C_NSA_17SM75_U32x4_LDSM_NENSA_21SM90_TMA_STORE_IM2COLES1C_NSA_17SM90_U32x4_STSM_NENSA_39AutoVectorizingCopyWithAssumedAlignmentILi128EEEEEEvvEEEEvNT_6ParamsE)
	.align		4
        /*000c*/ 	.word	index@(__assertfail)
	.align		4
        /*0010*/ 	.word	0x00000000
	.align		4
        /*0014*/ 	.word	0xfffffffe
	.align		4
        /*0018*/ 	.word	0x00000000
	.align		4
        /*001c*/ 	.word	0xfffffffd
	.align		4
        /*0020*/ 	.word	0x00000000
	.align		4
        /*0024*/ 	.word	0xfffffffc


//--------------------- .nv.constant4             --------------------------
	.section	.nv.constant4,"a",@progbits
	.align	8
	.align		8
.nv.constant4:
        /*0000*/ 	.dword	__assertfail
	.align		8
        /*0008*/ 	.dword	__unnamed_1
	.align		8
        /*0010*/ 	.dword	__unnamed_2
	.align		8
        /*0018*/ 	.dword	_ZN39_INTERNAL_79fc6109_4_k_cu_6c90813a_25404cuda3std3__45__cpo5beginE
	.align		8
        /*0020*/ 	.dword	_ZN39_INTERNAL_79fc6109_4_k_cu_6c90813a_25404cuda3std3__45__cpo3endE
	.align		8
        /*0028*/ 	.dword	_ZN39_INTERNAL_79fc6109_4_k_cu_6c90813a_25404cuda3std3__45__cpo6cbeginE
	.align		8
        /*0030*/ 	.dword	_ZN39_INTERNAL_79fc6109_4_k_cu_6c90813a_25404cuda3std3__45__cpo4cendE
	.align		8
        /*0038*/ 	.dword	_ZN39_INTERNAL_79fc6109_4_k_cu_6c90813a_25404cuda3std3__441_GLOBAL__N__79fc6109_4_k_cu_6c90813a_25406ignoreE
	.align		8
        /*0040*/ 	.dword	_ZN39_INTERNAL_79fc6109_4_k_cu_6c90813a_25404cuda3std3__419piecewise_constructE
	.align		8
        /*0048*/ 	.dword	_ZN39_INTERNAL_79fc6109_4_k_cu_6c90813a_25404cuda3std3__48in_placeE
	.align		8
        /*0050*/ 	.dword	_ZN39_INTERNAL_79fc6109_4_k_cu_6c90813a_25404cuda3std6ranges3__45__cpo4swapE
	.align		8
        /*0058*/ 	.dword	_ZN39_INTERNAL_79fc6109_4_k_cu_6c90813a_25404cuda3std6ranges3__45__cpo9iter_moveE
	.align		8
        /*0060*/ 	.dword	_ZN39_INTERNAL_79fc6109_4_k_cu_6c90813a_25404cute7productE
	.align		8
        /*0068*/ 	.dword	_ZN39_INTERNAL_79fc6109_4_k_cu_6c90813a_25404cute1_E
	.align		8
        /*0070*/ 	.dword	$str$27
	.align		8
        /*0078*/ 	.dword	$str$28
	.align		8
        /*0080*/ 	.dword	$str$29
	.align		8
        /*0088*/ 	.dword	$str$30


//--------------------- .text._ZN7cutlass13device_kernelINS_4conv6kernel13ConvUniversalINS1_16ConvProblemShapeILNS1_8OperatorE0ELi3EEENS1_10collective14CollectiveConvINS1_47MainloopSm100TmaUmmaWarpSpecializedImplicitGemmILS5_0ELi26ELi3ELi1ELi2EN4cute5tupleIJNSA_1CILi1EEESD_SD_EEEEENSB_IJNSC_ILi64EEESG_NSB_IJNSC_ILi32EEEEEEEEENS_10bfloat16_tESK_NSA_8TiledMMAINSA_8MMA_AtomIJNSA_20SM100_MMA_F16BF16_SSISK_SK_fLi64ELi64ELNSA_4UMMA5MajorE0ELSP_0ELNSO_7ScaleInE0ELSQ_0EEEEEENSA_6LayoutISE_NSB_IJNSC_ILi0EEESU_SU_EEEEENSB_IJNSA_10UnderscoreESX_SX_EEEEENS7_6detail27Sm100ImplicitGemmTileTraitsINSA_20SM90_TMA_LOAD_IM2COLENSA_14ComposedLayoutINSA_7SwizzleILi2ELi4ELi3EEENSA_18smem_ptr_flag_bitsILi16EEENST_INSB_IJNSC_ILi8EEESH_EEENSB_IJSH_SD_EEEEEEEvEENS11_INSA_13SM90_TMA_LOADES1C_vEEEENS_8epilogue10collective18CollectiveEpilogueINS1H_23Sm100TmaWarpSpecializedILi3ELi2ELi16ELb1ELb0EEEJSJ_NSB_IJNST_ISG_SD_EENST_ISH_SD_EEEEESK_NSB_IJNSB_IJllllEEESD_SU_EEESK_S1Q_NS1H_6fusion15FusionCallbacksIS1L_NS1R_17LinearCombinationISK_fSK_fLNS_15FloatRoundStyleE2EEESJ_S1O_JEEENSA_5SM1004TMEM4LOAD26SM100_TMEM_LOAD_16dp256b4xES12_S1C_NSA_17SM75_U32x4_LDSM_NENSA_21SM90_TMA_STORE_IM2COLES1C_NSA_17SM90_U32x4_STSM_NENSA_39AutoVectorizingCopyWithAssumedAlignmentILi128EEEEEEvvEEEEvNT_6ParamsE --------------------------
	.section	.text._ZN7cutlass13device_kernelINS_4conv6kernel13ConvUniversalINS1_16ConvProblemShapeILNS1_8OperatorE0ELi3EEENS1_10collective14CollectiveConvINS1_47MainloopSm100TmaUmmaWarpSpecializedImplicitGemmILS5_0ELi26ELi3ELi1ELi2EN4cute5tupleIJNSA_1CILi1EEESD_SD_EEEEENSB_IJNSC_ILi64EEESG_NSB_IJNSC_ILi32EEEEEEEEENS_10bfloat16_tESK_NSA_8TiledMMAINSA_8MMA_AtomIJNSA_20SM100_MMA_F16BF16_SSISK_SK_fLi64ELi64ELNSA_4UMMA5MajorE0ELSP_0ELNSO_7ScaleInE0ELSQ_0EEEEEENSA_6LayoutISE_NSB_IJNSC_ILi0EEESU_SU_EEEEENSB_IJNSA_10UnderscoreESX_SX_EEEEENS7_6detail27Sm100ImplicitGemmTileTraitsINSA_20SM90_TMA_LOAD_IM2COLENSA_14ComposedLayoutINSA_7SwizzleILi2ELi4ELi3EEENSA_18smem_ptr_flag_bitsILi16EEENST_INSB_IJNSC_ILi8EEESH_EEENSB_IJSH_SD_EEEEEEEvEENS11_INSA_13SM90_TMA_LOADES1C_vEEEENS_8epilogue10collective18CollectiveEpilogueINS1H_23Sm100TmaWarpSpecializedILi3ELi2ELi16ELb1ELb0EEEJSJ_NSB_IJNST_ISG_SD_EENST_ISH_SD_EEEEESK_NSB_IJNSB_IJllllEEESD_SU_EEESK_S1Q_NS1H_6fusion15FusionCallbacksIS1L_NS1R_17LinearCombinationISK_fSK_fLNS_15FloatRoundStyleE2EEESJ_S1O_JEEENSA_5SM1004TMEM4LOAD26SM100_TMEM_LOAD_16dp256b4xES12_S1C_NSA_17SM75_U32x4_LDSM_NENSA_21SM90_TMA_STORE_IM2COLES1C_NSA_17SM90_U32x4_STSM_NENSA_39AutoVectorizingCopyWithAssumedAlignmentILi128EEEEEEvvEEEEvNT_6ParamsE,"ax",@progbits
	.align	128
.text._ZN7cutlass13device_kernelINS_4conv6kernel13ConvUniversalINS1_16ConvProblemShapeILNS1_8OperatorE0ELi3EEENS1_10collective14CollectiveConvINS1_47MainloopSm100TmaUmmaWarpSpecializedImplicitGemmILS5_0ELi26ELi3ELi1ELi2EN4cute5tupleIJNSA_1CILi1EEESD_SD_EEEEENSB_IJNSC_ILi64EEESG_NSB_IJNSC_ILi32EEEEEEEEENS_10bfloat16_tESK_NSA_8TiledMMAINSA_8MMA_AtomIJNSA_20SM100_MMA_F16BF16_SSISK_SK_fLi64ELi64ELNSA_4UMMA5MajorE0ELSP_0ELNSO_7ScaleInE0ELSQ_0EEEEEENSA_6LayoutISE_NSB_IJNSC_ILi0EEESU_SU_EEEEENSB_IJNSA_10UnderscoreESX_SX_EEEEENS7_6detail27Sm100ImplicitGemmTileTraitsINSA_20SM90_TMA_LOAD_IM2COLENSA_14ComposedLayoutINSA_7SwizzleILi2ELi4ELi3EEENSA_18smem_ptr_flag_bitsILi16EEENST_INSB_IJNSC_ILi8EEESH_EEENSB_IJSH_SD_EEEEEEEvEENS11_INSA_13SM90_TMA_LOADES1C_vEEEENS_8epilogue10collective18CollectiveEpilogueINS1H_23Sm100TmaWarpSpecializedILi3ELi2ELi16ELb1ELb0EEEJSJ_NSB_IJNST_ISG_SD_EENST_ISH_SD_EEEEESK_NSB_IJNSB_IJllllEEESD_SU_EEESK_S1Q_NS1H_6fusion15FusionCallbacksIS1L_NS1R_17LinearCombinationISK_fSK_fLNS_15FloatRoundStyleE2EEESJ_S1O_JEEENSA_5SM1004TMEM4LOAD26SM100_TMEM_LOAD_16dp256b4xES12_S1C_NSA_17SM75_U32x4_LDSM_NENSA_21SM90_TMA_STORE_IM2COLES1C_NSA_17SM90_U32x4_STSM_NENSA_39AutoVectorizingCopyWithAssumedAlignmentILi128EEEEEEvvEEEEvNT_6ParamsE:
        .type           _ZN7cutlass13device_kernelINS_4conv6kernel13ConvUniversalINS1_16ConvProblemShapeILNS1_8OperatorE0ELi3EEENS1_10collective14CollectiveConvINS1_47MainloopSm100TmaUmmaWarpSpecializedImplicitGemmILS5_0ELi26ELi3ELi1ELi2EN4cute5tupleIJNSA_1CILi1EEESD_SD_EEEEENSB_IJNSC_ILi64EEESG_NSB_IJNSC_ILi32EEEEEEEEENS_10bfloat16_tESK_NSA_8TiledMMAINSA_8MMA_AtomIJNSA_20SM100_MMA_F16BF16_SSISK_SK_fLi64ELi64ELNSA_4UMMA5MajorE0ELSP_0ELNSO_7ScaleInE0ELSQ_0EEEEEENSA_6LayoutISE_NSB_IJNSC_ILi0EEESU_SU_EEEEENSB_IJNSA_10UnderscoreESX_SX_EEEEENS7_6detail27Sm100ImplicitGemmTileTraitsINSA_20SM90_TMA_LOAD_IM2COLENSA_14ComposedLayoutINSA_7SwizzleILi2ELi4ELi3EEENSA_18smem_ptr_flag_bitsILi16EEENST_INSB_IJNSC_ILi8EEESH_EEENSB_IJSH_SD_EEEEEEEvEENS11_INSA_13SM90_TMA_LOADES1C_vEEEENS_8epilogue10collective18CollectiveEpilogueINS1H_23Sm100TmaWarpSpecializedILi3ELi2ELi16ELb1ELb0EEEJSJ_NSB_IJNST_ISG_SD_EENST_ISH_SD_EEEEESK_NSB_IJNSB_IJllllEEESD_SU_EEESK_S1Q_NS1H_6fusion15FusionCallbacksIS1L_NS1R_17LinearCombinationISK_fSK_fLNS_15FloatRoundStyleE2EEESJ_S1O_JEEENSA_5SM1004TMEM4LOAD26SM100_TMEM_LOAD_16dp256b4xES12_S1C_NSA_17SM75_U32x4_LDSM_NENSA_21SM90_TMA_STORE_IM2COLES1C_NSA_17SM90_U32x4_STSM_NENSA_39AutoVectorizingCopyWithAssumedAlignmentILi128EEEEEEvvEEEEvNT_6ParamsE,@function
        .size           _ZN7cutlass13device_kernelINS_4conv6kernel13ConvUniversalINS1_16ConvProblemShapeILNS1_8OperatorE0ELi3EEENS1_10collective14CollectiveConvINS1_47MainloopSm100TmaUmmaWarpSpecializedImplicitGemmILS5_0ELi26ELi3ELi1ELi2EN4cute5tupleIJNSA_1CILi1EEESD_SD_EEEEENSB_IJNSC_ILi64EEESG_NSB_IJNSC_ILi32EEEEEEEEENS_10bfloat16_tESK_NSA_8TiledMMAINSA_8MMA_AtomIJNSA_20SM100_MMA_F16BF16_SSISK_SK_fLi64ELi64ELNSA_4UMMA5MajorE0ELSP_0ELNSO_7ScaleInE0ELSQ_0EEEEEENSA_6LayoutISE_NSB_IJNSC_ILi0EEESU_SU_EEEEENSB_IJNSA_10UnderscoreESX_SX_EEEEENS7_6detail27Sm100ImplicitGemmTileTraitsINSA_20SM90_TMA_LOAD_IM2COLENSA_14ComposedLayoutINSA_7SwizzleILi2ELi4ELi3EEENSA_18smem_ptr_flag_bitsILi16EEENST_INSB_IJNSC_ILi8EEESH_EEENSB_IJSH_SD_EEEEEEEvEENS11_INSA_13SM90_TMA_LOADES1C_vEEEENS_8epilogue10collective18CollectiveEpilogueINS1H_23Sm100TmaWarpSpecializedILi3ELi2ELi16ELb1ELb0EEEJSJ_NSB_IJNST_ISG_SD_EENST_ISH_SD_EEEEESK_NSB_IJNSB_IJllllEEESD_SU_EEESK_S1Q_NS1H_6fusion15FusionCallbacksIS1L_NS1R_17LinearCombinationISK_fSK_fLNS_15FloatRoundStyleE2EEESJ_S1O_JEEENSA_5SM1004TMEM4LOAD26SM100_TMEM_LOAD_16dp256b4xES12_S1C_NSA_17SM75_U32x4_LDSM_NENSA_21SM90_TMA_STORE_IM2COLES1C_NSA_17SM90_U32x4_STSM_NENSA_39AutoVectorizingCopyWithAssumedAlignmentILi128EEEEEEvvEEEEvNT_6ParamsE,(.L_x_210 - _ZN7cutlass13device_kernelINS_4conv6kernel13ConvUniversalINS1_16ConvProblemShapeILNS1_8OperatorE0ELi3EEENS1_10collective14CollectiveConvINS1_47MainloopSm100TmaUmmaWarpSpecializedImplicitGemmILS5_0ELi26ELi3ELi1ELi2EN4cute5tupleIJNSA_1CILi1EEESD_SD_EEEEENSB_IJNSC_ILi64EEESG_NSB_IJNSC_ILi32EEEEEEEEENS_10bfloat16_tESK_NSA_8TiledMMAINSA_8MMA_AtomIJNSA_20SM100_MMA_F16BF16_SSISK_SK_fLi64ELi64ELNSA_4UMMA5MajorE0ELSP_0ELNSO_7ScaleInE0ELSQ_0EEEEEENSA_6LayoutISE_NSB_IJNSC_ILi0EEESU_SU_EEEEENSB_IJNSA_10UnderscoreESX_SX_EEEEENS7_6detail27Sm100ImplicitGemmTileTraitsINSA_20SM90_TMA_LOAD_IM2COLENSA_14ComposedLayoutINSA_7SwizzleILi2ELi4ELi3EEENSA_18smem_ptr_flag_bitsILi16EEENST_INSB_IJNSC_ILi8EEESH_EEENSB_IJSH_SD_EEEEEEEvEENS11_INSA_13SM90_TMA_LOADES1C_vEEEENS_8epilogue10collective18CollectiveEpilogueINS1H_23Sm100TmaWarpSpecializedILi3ELi2ELi16ELb1ELb0EEEJSJ_NSB_IJNST_ISG_SD_EENST_ISH_SD_EEEEESK_NSB_IJNSB_IJllllEEESD_SU_EEESK_S1Q_NS1H_6fusion15FusionCallbacksIS1L_NS1R_17LinearCombinationISK_fSK_fLNS_15FloatRoundStyleE2EEESJ_S1O_JEEENSA_5SM1004TMEM4LOAD26SM100_TMEM_LOAD_16dp256b4xES12_S1C_NSA_17SM75_U32x4_LDSM_NENSA_21SM90_TMA_STORE_IM2COLES1C_NSA_17SM90_U32x4_STSM_NENSA_39AutoVectorizingCopyWithAssumedAlignmentILi128EEEEEEvvEEEEvNT_6ParamsE)
        .other          _ZN7cutlass13device_kernelINS_4conv6kernel13ConvUniversalINS1_16ConvProblemShapeILNS1_8OperatorE0ELi3EEENS1_10collective14CollectiveConvINS1_47MainloopSm100TmaUmmaWarpSpecializedImplicitGemmILS5_0ELi26ELi3ELi1ELi2EN4cute5tupleIJNSA_1CILi1EEESD_SD_EEEEENSB_IJNSC_ILi64EEESG_NSB_IJNSC_ILi32EEEEEEEEENS_10bfloat16_tESK_NSA_8TiledMMAINSA_8MMA_AtomIJNSA_20SM100_MMA_F16BF16_SSISK_SK_fLi64ELi64ELNSA_4UMMA5MajorE0ELSP_0ELNSO_7ScaleInE0ELSQ_0EEEEEENSA_6LayoutISE_NSB_IJNSC_ILi0EEESU_SU_EEEEENSB_IJNSA_10UnderscoreESX_SX_EEEEENS7_6detail27Sm100ImplicitGemmTileTraitsINSA_20SM90_TMA_LOAD_IM2COLENSA_14ComposedLayoutINSA_7SwizzleILi2ELi4ELi3EEENSA_18smem_ptr_flag_bitsILi16EEENST_INSB_IJNSC_ILi8EEESH_EEENSB_IJSH_SD_EEEEEEEvEENS11_INSA_13SM90_TMA_LOADES1C_vEEEENS_8epilogue10collective18CollectiveEpilogueINS1H_23Sm100TmaWarpSpecializedILi3ELi2ELi16ELb1ELb0EEEJSJ_NSB_IJNST_ISG_SD_EENST_ISH_SD_EEEEESK_NSB_IJNSB_IJllllEEESD_SU_EEESK_S1Q_NS1H_6fusion15FusionCallbacksIS1L_NS1R_17LinearCombinationISK_fSK_fLNS_15FloatRoundStyleE2EEESJ_S1O_JEEENSA_5SM1004TMEM4LOAD26SM100_TMEM_LOAD_16dp256b4xES12_S1C_NSA_17SM75_U32x4_LDSM_NENSA_21SM90_TMA_STORE_IM2COLES1C_NSA_17SM90_U32x4_STSM_NENSA_39AutoVectorizingCopyWithAssumedAlignmentILi128EEEEEEvvEEEEvNT_6ParamsE,@"STO_CUDA_ENTRY STV_DEFAULT"
_ZN7cutlass13device_kernelINS_4conv6kernel13ConvUniversalINS1_16ConvProblemShapeILNS1_8OperatorE0ELi3EEENS1_10collective14CollectiveConvINS1_47MainloopSm100TmaUmmaWarpSpecializedImplicitGemmILS5_0ELi26ELi3ELi1ELi2EN4cute5tupleIJNSA_1CILi1EEESD_SD_EEEEENSB_IJNSC_ILi64EEESG_NSB_IJNSC_ILi32EEEEEEEEENS_10bfloat16_tESK_NSA_8TiledMMAINSA_8MMA_AtomIJNSA_20SM100_MMA_F16BF16_SSISK_SK_fLi64ELi64ELNSA_4UMMA5MajorE0ELSP_0ELNSO_7ScaleInE0ELSQ_0EEEEEENSA_6LayoutISE_NSB_IJNSC_ILi0EEESU_SU_EEEEENSB_IJNSA_10UnderscoreESX_SX_EEEEENS7_6detail27Sm100ImplicitGemmTileTraitsINSA_20SM90_TMA_LOAD_IM2COLENSA_14ComposedLayoutINSA_7SwizzleILi2ELi4ELi3EEENSA_18smem_ptr_flag_bitsILi16EEENST_INSB_IJNSC_ILi8EEESH_EEENSB_IJSH_SD_EEEEEEEvEENS11_INSA_13SM90_TMA_LOADES1C_vEEEENS_8epilogue10collective18CollectiveEpilogueINS1H_23Sm100TmaWarpSpecializedILi3ELi2ELi16ELb1ELb0EEEJSJ_NSB_IJNST_ISG_SD_EENST_ISH_SD_EEEEESK_NSB_IJNSB_IJllllEEESD_SU_EEESK_S1Q_NS1H_6fusion15FusionCallbacksIS1L_NS1R_17LinearCombinationISK_fSK_fLNS_15FloatRoundStyleE2EEESJ_S1O_JEEENSA_5SM1004TMEM4LOAD26SM100_TMEM_LOAD_16dp256b4xES12_S1C_NSA_17SM75_U32x4_LDSM_NENSA_21SM90_TMA_STORE_IM2COLES1C_NSA_17SM90_U32x4_STSM_NENSA_39AutoVectorizingCopyWithAssumedAlignmentILi128EEEEEEvvEEEEvNT_6ParamsE:
[----:B------:R-:W1:Y:S01]  /*0000*/  LDC R1, c[0x0][0x37c] ;  /* 0x0000df00ff017b82 */ /* 0x000e620000000800 */
[----:B------:R-:W2:Y:S07]  /*0010*/  S2R R50, SR_TID.X ;  /* 0x0000000000327919 */ /* 0x000eae0000002100 */
[----:B------:R-:W3:Y:S01]  /*0020*/  LDC.64 R2, c[0x0][0x990] ;  /* 0x00026400ff027b82 */ /* 0x000ee20000000a00 */
[----:B------:R-:W-:Y:S01]  /*0030*/  ELECT P2, URZ, PT ;  /* 0x0000000000ff782f */ /* 0x000fe20003840000 */
[----:B-1----:R-:W-:Y:S01]  /*0040*/  VIADD R1, R1, 0xfffffff8 ;  /* 0xfffffff801017836 */ /* 0x002fe20000000000 */
[----:B------:R-:W-:-:S02]  /*0050*/  PRMT R51, RZ, 0x7610, R51 ;  /* 0x00007610ff337816 */ /* 0x000fc40000000033 */
[----:B---3--:R-:W-:-:S04]  /*0060*/  ISETP.NE.U32.AND P0, PT, R2, RZ, PT ;  /* 0x000000ff0200720c */ /* 0x008fc80003f05070 */
[----:B------:R-:W-:Y:S02]  /*0070*/  ISETP.NE.AND.EX P0, PT, R3, RZ, PT, P0 ;  /* 0x000000ff0300720c */ /* 0x000fe40003f05300 */
[----:B--2---:R-:W-:-:S05]  /*0080*/  SHF.R.U32.HI R52, RZ, 0x5, R50 ;  /* 0x00000005ff347819 */ /* 0x004fca0000011632 */
[----:B------:R-:W1:Y:S02]  /*0090*/  SHFL.IDX PT, R0, R52, RZ, 0x1f ;  /* 0x00001fff34007589 */ /* 0x000e6400000e0000 */
[----:B-1----:R-:W-:-:S04]  /*00a0*/  R2UR UR15, R0 ;  /* 0x00000000000f72ca */ /* 0x002fc800000e0000 */
[----:B------:R-:W-:Y:S05]  /*00b0*/  @P0 BRA `(.L_x_0) ;  /* 0x0000000000300947 */ /* 0x000fea0003800000 */
[----:B------:R-:W1:Y:S02]  /*00c0*/  LDCU.64 UR4, c[0x0][0x988] ;  /* 0x00013100ff0477ac */ /* 0x000e640008000a00 */
[----:B-1----:R-:W-:-:S04]  /*00d0*/  UISETP.NE.U32.AND UP0, UPT, UR4, URZ, UPT ;  /* 0x000000ff0400728c */ /* 0x002fc8000bf05070 */
[----:B------:R-:W-:-:S09]  /*00e0*/  UISETP.NE.AND.EX UP0, UPT, UR5, URZ, UPT, UP0 ;  /* 0x000000ff0500728c */ /* 0x000fd2000bf05300 */
[----:B------:R-:W-:Y:S05]  /*00f0*/  BRA.U !UP0, `(.L_x_1) ;  /* 0x0000000108147547 */ /* 0x000fea000b800000 */
[----:B------:R-:W1:Y:S01]  /*0100*/  LDC.64 R26, c[0x0][0x988] ;  /* 0x00026200ff1a7b82 */ /* 0x000e620000000a00 */
[----:B------:R-:W1:Y:S02]  /*0110*/  LDCU.64 UR4, c[0x0][0x358] ;  /* 0x00006b00ff0477ac */ /* 0x000e640008000a00 */
[----:B-1----:R1:W5:Y:S01]  /*0120*/  LDG.E R26, desc[UR4][R26.64] ;  /* 0x000000041a1a7981 */ /* 0x002362000c1e1900 */
[----:B------:R-:W-:Y:S01]  /*0130*/  HFMA2 R51, -RZ, RZ, 0, 5.9604644775390625e-08 ;  /* 0x00000001ff337431 */ /* 0x000fe200000001ff */
[----:B------:R-:W-:Y:S05]  /*0140*/  BRA `(.L_x_0) ;  /* 0x00000000000c7947 */ /* 0x000fea0003800000 */
.L_x_1:
[----:B------:R-:W1:Y:S01]  /*0150*/  LDCU UR4, c[0x0][0x980] ;  /* 0x00013000ff0477ac */ /* 0x000e620008000800 */
[----:B------:R-:W-:Y:S01]  /*0160*/  HFMA2 R51, -RZ, RZ, 0, 5.9604644775390625e-08 ;  /* 0x00000001ff337431 */ /* 0x000fe200000001ff */
[----:B-1----:R-:W-:-:S07]  /*0170*/  MOV R26, UR4 ;  /* 0x00000004001a7c02 */ /* 0x002fce0008000f00 */
.L_x_0:
[----:B------:R-:W2:Y:S02]  /*0180*/  LDCU.64 UR4, c[0x0][0x9b0] ;  /* 0x00013600ff0477ac */ /* 0x000ea40008000a00 */
[----:B--2---:R-:W-:-:S04]  /*0190*/  UISETP.NE.U32.AND UP0, UPT, UR4, URZ, UPT ;  /* 0x000000ff0400728c */ /* 0x004fc8000bf05070 */
[----:B------:R-:W-:-:S09]  /*01a0*/  UISETP.NE.AND.EX UP0, UPT, UR5, URZ, UPT, UP0 ;  /* 0x000000ff0500728c */ /* 0x000fd2000bf05300 */
[----:B------:R-:W-:Y:S05]  /*01b0*/  BRA.U UP0, `(.L_x_2) ;  /* 0x0000000100287547 */ /* 0x000fea000b800000 */
[----:B------:R-:W2:Y:S02]  /*01c0*/  LDCU.64 UR4, c[0x0][0x9a8] ;  /* 0x00013500ff0477ac */ /* 0x000ea40008000a00 */
[----:B--2---:R-:W-:-:S04]  /*01d0*/  UISETP.NE.U32.AND UP0, UPT, UR4, URZ, UPT ;  /* 0x000000ff0400728c */ /* 0x004fc8000bf05070 */
[----:B------:R-:W-:-:S09]  /*01e0*/  UISETP.NE.AND.EX UP0, UPT, UR5, URZ, UPT, UP0 ;  /* 0x000000ff0500728c */ /* 0x000fd2000bf05300 */
[----:B------:R-:W-:Y:S05]  /*01f0*/  BRA.U !UP0, `(.L_x_3) ;  /* 0x0000000108107547 */ /* 0x000fea000b800000 */
[----:B------:R-:W2:Y:S01]  /*0200*/  LDC.64 R24, c[0x0][0x9a8] ;  /* 0x00026a00ff187b82 */ /* 0x000ea20000000a00 */
[----:B------:R-:W2:Y:S02]  /*0210*/  LDCU.64 UR4, c[0x0][0x358] ;  /* 0x00006b00ff0477ac */ /* 0x000ea40008000a00 */
[----:B--2---:R2:W5:Y:S01]  /*0220*/  LDG.E R24, desc[UR4][R24.64] ;  /* 0x0000000418187981 */ /* 0x004562000c1e1900 */
[----:B------:R-:W-:Y:S05]  /*0230*/  BRA `(.L_x_2) ;  /* 0x0000000000087947 */ /* 0x000fea0003800000 */
.L_x_3:
[----:B------:R-:W2:Y:S02]  /*0240*/  LDCU UR4, c[0x0][0x9a0] ;  /* 0x00013400ff0477ac */ /* 0x000ea40008000800 */
[----:B--2---:R-:W-:Y:S02]  /*0250*/  MOV R24, UR4 ;  /* 0x0000000400187c02 */ /* 0x004fe40008000f00 */
.L_x_2:
[----:B------:R-:W3:Y:S01]  /*0260*/  LDC.64 R4, c[0x0][0x988] ;  /* 0x00026200ff047b82 */ /* 0x000ee20000000a00 */
[----:B------:R-:W-:Y:S01]  /*0270*/  IMAD.U32 R0, RZ, RZ, UR15 ;  /* 0x0000000fff007e24 */ /* 0x000fe2000f8e00ff */
[----:B------:R-:W-:Y:S01]  /*0280*/  ISETP.EQ.U32.AND P4, PT, R2, RZ, PT ;  /* 0x000000ff0200720c */ /* 0x000fe20003f82070 */
[----:B------:R-:W-:Y:S03]  /*0290*/  BSSY.RECONVERGENT B0, `(.L_x_4) ;  /* 0x0000012000007945 */ /* 0x000fe60003800200 */
[----:B------:R-:W-:Y:S02]  /*02a0*/  ISETP.NE.OR P1, PT, R0, 0x1, !P2 ;  /* 0x000000010000780c */ /* 0x000fe40005725670 */
[----:B---3--:R-:W-:-:S04]  /*02b0*/  ISETP.NE.U32.AND P0, PT, R4, RZ, PT ;  /* 0x000000ff0400720c */ /* 0x008fc80003f05070 */
[----:B------:R-:W-:-:S13]  /*02c0*/  ISETP.NE.AND.EX P0, PT, R5, RZ, PT, P0 ;  /* 0x000000ff0500720c */ /* 0x000fda0003f05300 */
[----:B------:R-:W-:Y:S01]  /*02d0*/  VOTEU.ANY UP3, P0 ;  /* 0x0000000000ff7886 */ /* 0x000fe20000060100 */
[----:B------:R-:W-:Y:S02]  /*02e0*/  PLOP3.LUT P3, PT, PT, PT, UP3, 0x80, 0x8 ;  /* 0x000000000008781c */ /* 0x000fe40003f6f038 */
[----:B------:R-:W-:Y:S02]  /*02f0*/  ISETP.NE.OR P0, PT, R0, 0x3, !P2 ;  /* 0x000000030000780c */ /* 0x000fe40005705670 */
[----:B------:R-:W-:-:S04]  /*0300*/  ISETP.EQ.OR.EX P5, PT, R3, RZ, !P3, P4 ;  /* 0x000000ff0300720c */ /* 0x000fc80005fa2740 */
[----:B------:R-:W-:Y:S01]  /*0310*/  P2R R61, PR, RZ, 0x20 ;  /* 0x00000020ff3d7803 */ /* 0x000fe20000000000 */
[----:B------:R-:W-:Y:S05]  /*0320*/  @P1 BRA `(.L_x_5) ;  /* 0x0000000000201947 */ /* 0x000fea0003800000 */
[----:B------:R-:W3:Y:S02]  /*0330*/  LDCU.64 UR4, c[0x0][0x348] ;  /* 0x00006900ff0477ac */ /* 0x000ee40008000a00 */
[----:B---3--:R-:W-:Y:S02]  /*0340*/  UIADD3 UR6, UP1, UPT, UR4, 0x80, URZ ;  /* 0x0000008004067890 */ /* 0x008fe4000ff3e0ff */
[----:B------:R-:W-:Y:S02]  /*0350*/  UIADD3 UR4, UP0, UPT, UR4, 0x200, URZ ;  /* 0x0000020004047890 */ /* 0x000fe4000ff1e0ff */
[----:B------:R-:W-:Y:S02]  /*0360*/  UIADD3.X UR7, UPT, UPT, URZ, UR5, URZ, UP1, !UPT ;  /* 0x00000005ff077290 */ /* 0x000fe40008ffe4ff */
[----:B------:R-:W-:-:S07]  /*0370*/  UIADD3.X UR5, UPT, UPT, URZ, UR5, URZ, UP0, !UPT ;  /* 0x00000005ff057290 */ /* 0x000fce00087fe4ff */
[----:B------:R3:W-:Y:S02]  /*0380*/  UTMACCTL.PF [UR6] ;  /* 0x00000000060079b9 */ /* 0x0007e40008040000 */
[----:B------:R3:W-:Y:S02]  /*0390*/  UTMACCTL.PF [UR4] ;  /* 0x00000000040079b9 */ /* 0x0007e40008040000 */
[----:B---3--:R-:W-:Y:S01]  /*03a0*/  NOP ;  /* 0x0000000000007918 */ /* 0x008fe20000000000 */
.L_x_5:
[----:B------:R-:W-:Y:S05]  /*03b0*/  BSYNC.RECONVERGENT B0 ;  /* 0x0000000000007941 */ /* 0x000fea0003800200 */
.L_x_4:
[----:B------:R-:W-:Y:S04]  /*03c0*/  BSSY.RECONVERGENT B0, `(.L_x_6) ;  /* 0x000000a000007945 */ /* 0x000fe80003800200 */
        /* <DEDUP_REMOVED lines=9> */
.L_x_7:
[----:B------:R-:W-:Y:S05]  /*0460*/  BSYNC.RECONVERGENT B0 ;  /* 0x0000000000007941 */ /* 0x000fea0003800200 */
.L_x_6:
[----:B------:R-:W-:Y:S01]  /*0470*/  UPLOP3.LUT UP2, UPT, UPT, UPT, UPT, 0x80, 0x8 ;  /* 0x000000000008789c */ /* 0x000fe20003f4f070 */
[----:B------:R-:W-:Y:S10]  /*0480*/  @!P5 BRA `(.L_x_8) ;  /* 0x000000000024d947 */ /* 0x000ff40003800000 */
[----:B------:R-:W-:Y:S01]  /*0490*/  ISETP.NE.U32.AND P1, PT, R2, RZ, PT ;  /* 0x000000ff0200720c */ /* 0x000fe20003f25070 */
[----:B------:R-:W-:Y:S01]  /*04a0*/  USEL UR4, URZ, 0xffffffff, UP3 ;  /* 0xffffffffff047887 */ /* 0x000fe20009800000 */
[----:B-----5:R-:W-:Y:S02]  /*04b0*/  FSETP.NEU.AND P0, PT, R26, RZ, PT ;  /* 0x000000ff1a00720b */ /* 0x020fe40003f0d000 */
[----:B------:R-:W-:-:S11]  /*04c0*/  ISETP.NE.AND.EX P1, PT, R3, RZ, PT, P1 ;  /* 0x000000ff0300720c */ /* 0x000fd60003f25310 */
[----:B------:R-:W-:Y:S02]  /*04d0*/  VOTEU.ANY UP0, P0 ;  /* 0x0000000000ff7886 */ /* 0x000fe40000000100 */
[----:B------:R-:W-:-:S05]  /*04e0*/  VOTEU.ANY UP1, P1 ;  /* 0x0000000000ff7886 */ /* 0x000fca0000820100 */
[----:B------:R-:W-:-:S04]  /*04f0*/  @!UP1 USEL UR4, URZ, 0xffffffff, UP0 ;  /* 0xffffffffff049887 */ /* 0x000fc80008000000 */
[----:B------:R-:W-:-:S04]  /*0500*/  ULOP3.LUT UR4, UR4, 0x1, URZ, 0xc0, !UPT ;  /* 0x0000000104047892 */ /* 0x000fc8000f8ec0ff */
[----:B------:R-:W-:-:S11]  /*0510*/  UISETP.NE.U32.AND UP2, UPT, UR4, 0x1, UPT ;  /* 0x000000010400788c */ /* 0x000fd6000bf45070 */
.L_x_8:
[----:B------:R-:W3:Y:S01]  /*0520*/  SHFL.IDX PT, R2, R52, RZ, 0x1f ;  /* 0x00001fff34027589 */ /* 0x000ee200000e0000 */
[----:B------:R-:W-:-:S04]  /*0530*/  UISETP.NE.AND UP0, UPT, UR15, 0x2, UPT ;  /* 0x000000020f00788c */ /* 0x000fc8000bf05270 */
[----:B------:R-:W-:Y:S01]  /*0540*/  USEL UR46, URZ, 0x1, UP0 ;  /* 0x00000001ff2e7887 */ /* 0x000fe20008000000 */
[----:B---3--:R-:W-:-:S13]  /*0550*/  ISETP.NE.AND P0, PT, R2, RZ, PT ;  /* 0x000000ff0200720c */ /* 0x008fda0003f05270 */
[----:B------:R-:W-:Y:S05]  /*0560*/  @P0 BRA `(.L_x_9) ;  /* 0x0000000400040947 */ /* 0x000fea0003800000 */
[----:B------:R-:W-:Y:S01]  /*0570*/  ELECT P0, URZ, PT ;  /* 0x0000000000ff782f */ /* 0x000fe20003800000 */
[----:B------:R-:W-:-:S12]  /*0580*/  BSSY.RECONVERGENT B0, `(.L_x_9) ;  /* 0x000003f000007945 */ /* 0x000fd80003800200 */
[----:B------:R-:W-:Y:S05]  /*0590*/  @!P0 BRA `(.L_x_10) ;  /* 0x0000000000f48947 */ /* 0x000fea0003800000 */
[----:B------:R-:W3:Y:S01]  /*05a0*/  S2UR UR4, SR_CgaCtaId ;  /* 0x00000000000479c3 */ /* 0x000ee20000008800 */
[----:B------:R-:W-:Y:S01]  /*05b0*/  UMOV UR5, 0x400 ;  /* 0x0000040000057882 */ /* 0x000fe20000000000 */
[----:B------:R-:W-:Y:S02]  /*05c0*/  UMOV UR6, 0x1 ;  /* 0x0000000100067882 */ /* 0x000fe40000000000 */
[----:B------:R-:W-:-:S04]  /*05d0*/  UIADD3 UR6, UPT, UPT, -UR6, 0x100000, URZ ;  /* 0x0010000006067890 */ /* 0x000fc8000fffe1ff */
[----:B------:R-:W-:Y:S02]  /*05e0*/  USHF.L.U32 UR7, UR6, 0xb, URZ ;  /* 0x0000000b06077899 */ /* 0x000fe400080006ff */
[----:B------:R-:W-:Y:S02]  /*05f0*/  USHF.L.U32 UR6, UR6, 0x1, URZ ;  /* 0x0000000106067899 */ /* 0x000fe400080006ff */
[----:B---3--:R-:W-:Y:S01]  /*0600*/  ULEA UR4, UR4, UR5, 0x18 ;  /* 0x0000000504047291 */ /* 0x008fe2000f8ec0ff */
[----:B------:R-:W3:Y:S11]  /*0610*/  FENCE.VIEW.ASYNC.S ;  /* 0x00000000000073c6 */ /* 0x000ef60000000000 */
[----:B---3--:R3:W4:Y:S01]  /*0620*/  SYNCS.EXCH.64 URZ, [UR4], UR6 ;  /* 0x0000000604ff75b2 */ /* 0x0087220008000100 */
[----:B------:R3:W1:Y:S01]  /*0630*/  SYNCS.EXCH.64 URZ, [UR4+0xd0], UR6 ;  /* 0x0000d00604ff75b2 */ /* 0x0006620008000100 */
        /* <DEDUP_REMOVED lines=49> */
[----:B------:R3:W1:Y:S02]  /*0950*/  SYNCS.EXCH.64 URZ, [UR4+0x198], UR6 ;  /* 0x0001980604ff75b2 */ /* 0x0006640008000100 */
[----:B---34-:R-:W-:Y:S01]  /*0960*/  NOP ;  /* 0x0000000000007918 */ /* 0x018fe20000000000 */
.L_x_10:
[----:B------:R-:W-:Y:S05]  /*0970*/  BSYNC.RECONVERGENT B0 ;  /* 0x0000000000007941 */ /* 0x000fea0003800200 */
.L_x_9:
[----:B------:R-:W3:Y:S01]  /*0980*/  SHFL.IDX PT, R2, R52, RZ, 0x1f ;  /* 0x00001fff34027589 */ /* 0x000ee200000e0000 */
[----:B------:R-:W-:Y:S01]  /*0990*/  NOP ;  /* 0x0000000000007918 */ /* 0x000fe20000000000 */
[----:B---3--:R-:W-:-:S13]  /*09a0*/  ISETP.NE.AND P0, PT, R2, 0x1, PT ;  /* 0x000000010200780c */ /* 0x008fda0003f05270 */
[----:B------:R-:W-:Y:S05]  /*09b0*/  @P0 BRA `(.L_x_11) ;  /* 0x0000000000500947 */ /* 0x000fea0003800000 */
[----:B------:R-:W3:Y:S01]  /*09c0*/  S2UR UR4, SR_CgaCtaId ;  /* 0x00000000000479c3 */ /* 0x000ee20000008800 */
[----:B------:R-:W-:Y:S01]  /*09d0*/  UMOV UR5, 0x400 ;  /* 0x0000040000057882 */ /* 0x000fe20000000000 */
[----:B------:R-:W-:Y:S01]  /*09e0*/  UMOV UR8, 0x20 ;  /* 0x0000002000087882 */ /* 0x000fe20000000000 */
[----:B------:R-:W-:Y:S01]  /*09f0*/  UMOV UR6, 0x80 ;  /* 0x0000008000067882 */ /* 0x000fe20000000000 */
[----:B------:R-:W-:-:S04]  /*0a00*/  UIADD3 UR8, UPT, UPT, -UR8, 0x100000, URZ ;  /* 0x0010000008087890 */ /* 0x000fc8000fffe1ff */
[----:B------:R-:W-:Y:S02]  /*0a10*/  USHF.L.U32 UR9, UR8, 0xb, URZ ;  /* 0x0000000b08097899 */ /* 0x000fe400080006ff */
[----:B------:R-:W-:Y:S02]  /*0a20*/  USHF.L.U32 UR8, UR8, 0x1, URZ ;  /* 0x0000000108087899 */ /* 0x000fe400080006ff */
[----:B------:R-:W-:-:S04]  /*0a30*/  UIADD3 UR6, UPT, UPT, -UR6, 0x100000, URZ ;  /* 0x0010000006067890 */ /* 0x000fc8000fffe1ff */
[----:B------:R-:W-:Y:S02]  /*0a40*/  USHF.L.U32 UR7, UR6, 0xb, URZ ;  /* 0x0000000b06077899 */ /* 0x000fe400080006ff */
[----:B------:R-:W-:Y:S01]  /*0a50*/  USHF.L.U32 UR6, UR6, 0x1, URZ ;  /* 0x0000000106067899 */ /* 0x000fe200080006ff */
[----:B------:R-:W-:Y:S01]  /*0a60*/  ELECT P0, URZ, PT ;  /* 0x0000000000ff782f */ /* 0x000fe20003800000 */
[----:B---3--:R-:W-:Y:S01]  /*0a70*/  ULEA UR4, UR4, UR5, 0x18 ;  /* 0x0000000504047291 */ /* 0x008fe2000f8ec0ff */
[----:B------:R-:W3:Y:S11]  /*0a80*/  FENCE.VIEW.ASYNC.S ;  /* 0x00000000000073c6 */ /* 0x000ef60000000000 */
[----:B---3--:R3:W4:Y:S01]  /*0a90*/  SYNCS.EXCH.64 URZ, [UR4+0x1a0], UR8 ;  /* 0x0001a00804ff75b2 */ /* 0x0087220008000100 */
[----:B------:R3:W1:Y:S01]  /*0aa0*/  SYNCS.EXCH.64 URZ, [UR4+0x1b8], UR6 ;  /* 0x0001b80604ff75b2 */ /* 0x0006620008000100 */
[----:B------:R3:W1:Y:S01]  /*0ab0*/  SYNCS.EXCH.64 URZ, [UR4+0x1a8], UR8 ;  /* 0x0001a80804ff75b2 */ /* 0x0006620008000100 */
[----:B------:R3:W1:Y:S01]  /*0ac0*/  SYNCS.EXCH.64 URZ, [UR4+0x1c0], UR6 ;  /* 0x0001c00604ff75b2 */ /* 0x0006620008000100 */
[----:B------:R3:W1:Y:S01]  /*0ad0*/  SYNCS.EXCH.64 URZ, [UR4+0x1b0], UR8 ;  /* 0x0001b00804ff75b2 */ /* 0x0006620008000100 */
[----:B------:R3:W1:Y:S01]  /*0ae0*/  SYNCS.EXCH.64 URZ, [UR4+0x1c8], UR6 ;  /* 0x0001c80604ff75b2 */ /* 0x0006620008000100 */
[----:B------:R-:W-:Y:S01]  /*0af0*/  NOP ;  /* 0x0000000000007918 */ /* 0x000fe20000000000 */
.L_x_11:
[----:B------:R-:W2:Y:S01]  /*0b00*/  SHFL.IDX PT, R2, R52, RZ, 0x1f ;  /* 0x00001fff34027589 */ /* 0x000ea200000e0000 */
[----:B------:R-:W-:Y:S01]  /*0b10*/  NOP ;  /* 0x0000000000007918 */ /* 0x000fe20000000000 */
[----:B--2---:R-:W-:-:S13]  /*0b20*/  ISETP.NE.AND P0, PT, R2, 0x3, PT ;  /* 0x000000030200780c */ /* 0x004fda0003f05270 */
[----:B------:R-:W-:Y:S05]  /*0b30*/  @P0 BRA `(.L_x_12) ;  /* 0x0000000000300947 */ /* 0x000fea0003800000 */
[----:B---3--:R-:W2:Y:S01]  /*0b40*/  S2UR UR4, SR_CgaCtaId ;  /* 0x00000000000479c3 */ /* 0x008ea20000008800 */
[----:B------:R-:W-:Y:S01]  /*0b50*/  UMOV UR6, 0x400 ;  /* 0x0000040000067882 */ /* 0x000fe20000000000 */
[----:B------:R-:W-:Y:S01]  /*0b60*/  UMOV UR5, 0x20 ;  /* 0x0000002000057882 */ /* 0x000fe20000000000 */
[----:B------:R-:W-:Y:S01]  /*0b70*/  ELECT P0, URZ, PT ;  /* 0x0000000000ff782f */ /* 0x000fe20003800000 */
[----:B--2---:R-:W-:Y:S02]  /*0b80*/  ULEA UR6, UR4, UR6, 0x18 ;  /* 0x0000000604067291 */ /* 0x004fe4000f8ec0ff */
[----:B------:R-:W-:-:S04]  /*0b90*/  UIADD3 UR4, UPT, UPT, -UR5, 0x100000, URZ ;  /* 0x0010000005047890 */ /* 0x000fc8000fffe1ff */
[----:B------:R-:W-:Y:S02]  /*0ba0*/  USHF.L.U32 UR5, UR4, 0xb, URZ ;  /* 0x0000000b04057899 */ /* 0x000fe400080006ff */
[----:B------:R-:W-:Y:S01]  /*0bb0*/  USHF.L.U32 UR4, UR4, 0x1, URZ ;  /* 0x0000000104047899 */ /* 0x000fe200080006ff */
[----:B------:R-:W2:Y:S11]  /*0bc0*/  FENCE.VIEW.ASYNC.S ;  /* 0x00000000000073c6 */ /* 0x000eb60000000000 */
[----:B--2---:R2:W3:Y:S01]  /*0bd0*/  SYNCS.EXCH.64 URZ, [UR6+0x1d0], UR4 ;  /* 0x0001d00406ff75b2 */ /* 0x0044e20008000100 */
[----:B------:R2:W1:Y:S01]  /*0be0*/  SYNCS.EXCH.64 URZ, [UR6+0x1d8], UR4 ;  /* 0x0001d80406ff75b2 */ /* 0x0004620008000100 */
[----:B------:R-:W-:Y:S01]  /*0bf0*/  NOP ;  /* 0x0000000000007918 */ /* 0x000fe20000000000 */
.L_x_12:
[----:B------:R-:W4:Y:S01]  /*0c00*/  SHFL.IDX PT, R2, R52, RZ, 0x1f ;  /* 0x00001fff34027589 */ /* 0x000f2200000e0000 */
[----:B------:R-:W-:Y:S01]  /*0c10*/  NOP ;  /* 0x0000000000007918 */ /* 0x000fe20000000000 */
[----:B----4-:R-:W-:-:S13]  /*0c20*/  ISETP.NE.AND P0, PT, R2, 0x4, PT ;  /* 0x000000040200780c */ /* 0x010fda0003f05270 */
[----:B------:R-:W-:Y:S05]  /*0c30*/  @P0 BRA `(.L_x_13) ;  /* 0x0000000000440947 */ /* 0x000fea0003800000 */
[----:B--23--:R-:W2:Y:S01]  /*0c40*/  S2UR UR6, SR_CgaCtaId ;  /* 0x00000000000679c3 */ /* 0x00cea20000008800 */
[----:B------:R-:W-:Y:S01]  /*0c50*/  UMOV UR4, 0x100 ;  /* 0x0000010000047882 */ /* 0x000fe20000000000 */
[----:B------:R-:W-:Y:S01]  /*0c60*/  UMOV UR5, 0x400 ;  /* 0x0000040000057882 */ /* 0x000fe20000000000 */
[----:B------:R-:W-:Y:S01]  /*0c70*/  USEL UR4, UR4, 0xe0, UP2 ;  /* 0x000000e004047887 */ /* 0x000fe20009000000 */
[----:B------:R-:W-:Y:S01]  /*0c80*/  UMOV UR8, 0x1 ;  /* 0x0000000100087882 */ /* 0x000fe20000000000 */
[----:B------:R-:W-:Y:S01]  /*0c90*/  ELECT P0, URZ, PT ;  /* 0x0000000000ff782f */ /* 0x000fe20003800000 */
[----:B------:R-:W-:-:S04]  /*0ca0*/  UIADD3 UR8, UPT, UPT, -UR8, 0x100000, URZ ;  /* 0x0010000008087890 */ /* 0x000fc8000fffe1ff */
[----:B------:R-:W-:Y:S02]  /*0cb0*/  USHF.L.U32 UR9, UR8, 0xb, URZ ;  /* 0x0000000b08097899 */ /* 0x000fe400080006ff */
[----:B------:R-:W-:Y:S02]  /*0cc0*/  USHF.L.U32 UR8, UR8, 0x1, URZ ;  /* 0x0000000108087899 */ /* 0x000fe400080006ff */
[----:B--2---:R-:W-:Y:S02]  /*0cd0*/  ULEA UR6, UR6, UR5, 0x18 ;  /* 0x0000000506067291 */ /* 0x004fe4000f8ec0ff */
[----:B------:R-:W-:-:S04]  /*0ce0*/  UIADD3 UR4, UPT, UPT, -UR4, 0x100000, URZ ;  /* 0x0010000004047890 */ /* 0x000fc8000fffe1ff */
[----:B------:R-:W-:Y:S02]  /*0cf0*/  USHF.L.U32 UR5, UR4, 0xb, URZ ;  /* 0x0000000b04057899 */ /* 0x000fe400080006ff */
[----:B------:R-:W-:Y:S01]  /*0d00*/  USHF.L.U32 UR4, UR4, 0x1, URZ ;  /* 0x0000000104047899 */ /* 0x000fe200080006ff */
[----:B------:R-:W2:Y:S03]  /*0d10*/  FENCE.VIEW.ASYNC.S ;  /* 0x00000000000073c6 */ /* 0x000ea60000000000 */
[----:B--2---:R4:W2:Y:S08]  /*0d20*/  SYNCS.EXCH.64 URZ, [UR6+0x1e0], UR8 ;  /* 0x0001e00806ff75b2 */ /* 0x0048b00008000100 */
[----:B------:R4:W3:Y:S02]  /*0d30*/  SYNCS.EXCH.64 URZ, [UR6+0x1e8], UR4 ;  /* 0x0001e80406ff75b2 */ /* 0x0008e40008000100 */
[----:B----4-:R-:W-:Y:S01]  /*0d40*/  NOP ;  /* 0x0000000000007918 */ /* 0x010fe20000000000 */
.L_x_13:
[----:B------:R-:W4:Y:S01]  /*0d50*/  SHFL.IDX PT, R2, R52, RZ, 0x1f ;  /* 0x00001fff34027589 */ /* 0x000f2200000e0000 */
[----:B------:R-:W1:Y:S01]  /*0d60*/  S2UR UR51, SR_CTAID.X ;  /* 0x00000000003379c3 */ /* 0x000e620000002500 */
[----:B------:R-:W-:-:S07]  /*0d70*/  NOP ;  /* 0x0000000000007918 */ /* 0x000fce0000000000 */
[----:B------:R-:W1:Y:S01]  /*0d80*/  S2UR UR22, SR_CTAID.Y ;  /* 0x00000000001679c3 */ /* 0x000e620000002600 */
[----:B----4-:R-:W-:-:S13]  /*0d90*/  ISETP.NE.AND P0, PT, R2, 0x5, PT ;  /* 0x000000050200780c */ /* 0x010fda0003f05270 */
[----:B-1----:R-:W-:Y:S05]  /*0da0*/  @P0 BRA `(.L_x_14) ;  /* 0x0000000000480947 */ /* 0x002fea0003800000 */
[----:B--23--:R-:W1:Y:S01]  /*0db0*/  S2UR UR4, SR_CgaCtaId ;  /* 0x00000000000479c3 */ /* 0x00ce620000008800 */
        /* <DEDUP_REMOVED lines=10> */
[----:B-1----:R-:W-:Y:S01]  /*0e60*/  ULEA UR4, UR4, UR5, 0x18 ;  /* 0x0000000504047291 */ /* 0x002fe2000f8ec0ff */
[----:B------:R-:W1:Y:S11]  /*0e70*/  FENCE.VIEW.ASYNC.S ;  /* 0x00000000000073c6 */ /* 0x000e760000000000 */
[----:B-1----:R1:W4:Y:S01]  /*0e80*/  SYNCS.EXCH.64 URZ, [UR4+0x1f0], UR8 ;  /* 0x0001f00804ff75b2 */ /* 0x0023220008000100 */
[----:B------:R1:W2:Y:S01]  /*0e90*/  SYNCS.EXCH.64 URZ, [UR4+0x200], UR6 ;  /* 0x0002000604ff75b2 */ /* 0x0002a20008000100 */
[----:B------:R1:W3:Y:S01]  /*0ea0*/  SYNCS.EXCH.64 URZ, [UR4+0x1f8], UR8 ;  /* 0x0001f80804ff75b2 */ /* 0x0002e20008000100 */
[----:B------:R1:W1:Y:S01]  /*0eb0*/  SYNCS.EXCH.64 URZ, [UR4+0x208], UR6 ;  /* 0x0002080604ff75b2 */ /* 0x0002620008000100 */
[----:B------:R-:W-:Y:S01]  /*0ec0*/  NOP ;  /* 0x0000000000007918 */ /* 0x000fe20000000000 */
.L_x_14:
[----:B------:R-:W-:-:S05]  /*0ed0*/  CS2R.32 R45, SR_CgaSize ;  /* 0x00000000002d7805 */ /* 0x000fca0000008a00 */
[----:B------:R-:W-:-:S05]  /*0ee0*/  IMAD R45, R45, -0xa0, RZ ;  /* 0xffffff602d2d7824 */ /* 0x000fca00078e02ff */
[----:B--2---:R-:W-:-:S14]  /*0ef0*/  R2UR UR5, R45 ;  /* 0x000000002d0572ca */ /* 0x004fdc00000e0000 */
[----:B------:R-:W2:Y:S01]  /*0f00*/  LDCU UR5, c[0x0][UR5+0x2b0] ;  /* 0x00005600050577ac */ /* 0x000ea20008000800 */
[----:B------:R-:W-:Y:S02]  /*0f10*/  I2FP.F32.U32 R45, UR51 ;  /* 0x00000033002d7c45 */ /* 0x000fe40008201000 */
[----:B------:R-:W-:-:S05]  /*0f20*/  CS2R.32 R3, SR_CgaSize ;  /* 0x0000000000037805 */ /* 0x000fca0000008a00 */
[----:B------:R-:W-:-:S06]  /*0f30*/  IMAD R3, R3, -0xa0, RZ ;  /* 0xffffff6003037824 */ /* 0x000fcc00078e02ff */
[----:B------:R-:W4:Y:S01]  /*0f40*/  LDC R3, c[0x0][R3+0x2a0] ;  /* 0x0000a80003037b82 */ /* 0x000f220000000800 */
[----:B------:R-:W-:Y:S02]  /*0f50*/  I2FP.F32.U32 R44, UR22 ;  /* 0x00000016002c7c45 */ /* 0x000fe40008201000 */
[----:B------:R-:W-:-:S05]  /*0f60*/  CS2R.32 R16, SR_CgaSize ;  /* 0x0000000000107805 */ /* 0x000fca0000008a00 */
[----:B------:R-:W-:-:S05]  /*0f70*/  IMAD R16, R16, -0xa0, RZ ;  /* 0xffffff6010107824 */ /* 0x000fca00078e02ff */
[----:B-1-3--:R-:W-:-:S14]  /*0f80*/  R2UR UR4, R16 ;  /* 0x00000000100472ca */ /* 0x00afdc00000e0000 */
[----:B------:R-:W1:Y:S01]  /*0f90*/  LDCU UR4, c[0x0][UR4+0x2b4] ;  /* 0x00005680040477ac */ /* 0x000e620008000800 */
[----:B------:R-:W-:Y:S01]  /*0fa0*/  NOP ;  /* 0x0000000000007918 */ /* 0x000fe20000000000 */
[----:B------:R-:W3:Y:S01]  /*0fb0*/  S2R R16, SR_CTAID.Z ;  /* 0x0000000000107919 */ /* 0x000ee20000002700 */
[----:B------:R-:W4:Y:S01]  /*0fc0*/  LDCU UR18, c[0x0][0xc24] ;  /* 0x00018480ff1277ac */ /* 0x000f220008000800 */
[----:B------:R-:W-:-:S05]  /*0fd0*/  CS2R.32 R2, SR_CgaSize ;  /* 0x0000000000027805 */ /* 0x000fca0000008a00 */
[----:B------:R-:W-:-:S06]  /*0fe0*/  IMAD R2, R2, -0xa0, RZ ;  /* 0xffffff6002027824 */ /* 0x000fcc00078e02ff */
[----:B------:R-:W3:Y:S01]  /*0ff0*/  LDC R2, c[0x0][R2+0x2a4] ;  /* 0x0000a90002027b82 */ /* 0x000ee20000000800 */
[----:B--2---:R-:W-:Y:S01]  /*1000*/  FMUL R45, R45, UR5 ;  /* 0x000000052d2d7c20 */ /* 0x004fe20008400000 */
[----:B-1----:R-:W-:-:S05]  /*1010*/  FMUL R44, R44, UR4 ;  /* 0x000000042c2c7c20 */ /* 0x002fca0008400000 */
[----:B------:R-:W1:Y:S01]  /*1020*/  F2I.U32.TRUNC.NTZ R45, R45 ;  /* 0x0000002d002d7305 */ /* 0x000e62000020f000 */
[----:B----4-:R-:W-:-:S07]  /*1030*/  UISETP.GE.AND UP0, UPT, UR18, 0x1, UPT ;  /* 0x000000011200788c */ /* 0x010fce000bf06270 */
[----:B------:R-:W2:Y:S01]  /*1040*/  F2I.U32.TRUNC.NTZ R44, R44 ;  /* 0x0000002c002c7305 */ /* 0x000ea2000020f000 */
[----:B-1----:R-:W-:-:S05]  /*1050*/  IADD3 R45, PT, PT, -R45, RZ, RZ ;  /* 0x000000ff2d2d7210 */ /* 0x002fca0007ffe1ff */
[----:B------:R-:W-:Y:S01]  /*1060*/  IMAD R45, R3, R45, UR51 ;  /* 0x00000033032d7e24 */ /* 0x000fe2000f8e022d */
[----:B--2---:R-:W-:-:S05]  /*1070*/  IADD3 R44, PT, PT, -R44, RZ, RZ ;  /* 0x000000ff2c2c7210 */ /* 0x004fca0007ffe1ff */
[----:B---3--:R-:W-:Y:S01]  /*1080*/  IMAD R44, R2, R44, UR22 ;  /* 0x00000016022c7e24 */ /* 0x008fe2000f8e022c */
[----:B------:R-:W-:Y:S06]  /*1090*/  BAR.SYNC.DEFER_BLOCKING 0x0 ;  /* 0x0000000000007b1d */ /* 0x000fec0000010000 */
[----:B------:R-:W-:Y:S05]  /*10a0*/  BRA.U !UP0, `(.L_x_15) ;  /* 0x0000000108d47547 */ /* 0x000fea000b800000 */
[----:B------:R-:W1:Y:S01]  /*10b0*/  LDCU.128 UR24, c[0x0][0xc10] ;  /* 0x00018200ff1877ac */ /* 0x000e620008000c00 */
[----:B------:R-:W2:Y:S01]  /*10c0*/  LDCU UR14, c[0x0][0x370] ;  /* 0x00006e00ff0e77ac */ /* 0x000ea20008000800 */
[----:B------:R-:W3:Y:S01]  /*10d0*/  LDCU UR6, c[0x0][0x374] ;  /* 0x00006e80ff0677ac */ /* 0x000ee20008000800 */
[----:B------:R-:W4:Y:S01]  /*10e0*/  LDCU UR19, c[0x0][0xc0c] ;  /* 0x00018180ff1377ac */ /* 0x000f220008000800 */
[----:B------:R-:W4:Y:S01]  /*10f0*/  LDCU UR20, c[0x0][0xc20] ;  /* 0x00018400ff1477ac */ /* 0x000f220008000800 */
[----:B------:R-:W4:Y:S01]  /*1100*/  LDCU.64 UR16, c[0x0][0xc28] ;  /* 0x00018500ff1077ac */ /* 0x000f220008000a00 */
[----:B-1----:R-:W-:Y:S02]  /*1110*/  UISETP.NE.AND UP0, UPT, UR26, 0x1, UPT ;  /* 0x000000011a00788c */ /* 0x002fe4000bf05270 */
[----:B---3--:R-:W-:Y:S02]  /*1120*/  UIMAD.WIDE.U32 UR4, UR6, UR27, URZ ;  /* 0x0000001b060472a5 */ /* 0x008fe4000f8e00ff */
[----:B--2---:R-:W-:-:S02]  /*1130*/  UIMAD.WIDE.U32 UR8, UR14, UR24, URZ ;  /* 0x000000180e0872a5 */ /* 0x004fc4000f8e00ff */
[----:B----4-:R-:W-:Y:S02]  /*1140*/  UISETP.NE.AND UP1, UPT, UR19, 0x1, UPT ;  /* 0x000000011300788c */ /* 0x010fe4000bf25270 */
[----:B------:R-:W-:Y:S01]  /*1150*/  UISETP.NE.AND UP4, UPT, UR18, 0x1, UPT ;  /* 0x000000011200788c */ /* 0x000fe2000bf85270 */
[----:B------:R-:W-:Y:S01]  /*1160*/  UMOV UR4, UR5 ;  /* 0x0000000500047c82 */ /* 0x000fe20008000000 */
[----:B------:R-:W-:Y:S02]  /*1170*/  UIMAD.WIDE.U32 UR10, UR22, UR27, URZ ;  /* 0x0000001b160a72a5 */ /* 0x000fe4000f8e00ff */
[----:B------:R-:W-:Y:S02]  /*1180*/  @UP0 USHF.R.U32.HI UR6, URZ, UR20, UR4 ;  /* 0x00000014ff060299 */ /* 0x000fe40008011604 */
[----:B------:R-:W-:Y:S01]  /*1190*/  UIMAD.WIDE.U32 UR12, UR51, UR24, URZ ;  /* 0x00000018330c72a5 */ /* 0x000fe2000f8e00ff */
[----:B------:R-:W-:Y:S02]  /*11a0*/  UMOV UR4, UR9 ;  /* 0x0000000900047c82 */ /* 0x000fe40008000000 */
[----:B------:R-:W-:Y:S01]  /*11b0*/  UMOV UR7, UR11 ;  /* 0x0000000b00077c82 */ /* 0x000fe20008000000 */
[----:B------:R-:W-:-:S02]  /*11c0*/  @UP1 USHF.R.U32.HI UR14, URZ, UR25, UR4 ;  /* 0x00000019ff0e1299 */ /* 0x000fc40008011604 */
[----:B------:R-:W-:Y:S02]  /*11d0*/  UIMAD.WIDE.U32 UR4, UR6, UR16, URZ ;  /* 0x00000010060472a5 */ /* 0x000fe4000f8e00ff */
[----:B------:R-:W-:Y:S02]  /*11e0*/  UIMAD.WIDE.U32 UR8, UR14, UR16, URZ ;  /* 0x000000100e0872a5 */ /* 0x000fe4000f8e00ff */
[----:B------:R-:W-:-:S03]  /*11f0*/  USHF.R.U32.HI UR10, URZ, UR20, UR7 ;  /* 0x00000014ff0a7299 */ /* 0x000fc60008011607 */
[----:B------:R-:W-:Y:S01]  /*1200*/  UMOV UR4, UR5 ;  /* 0x0000000500047c82 */ /* 0x000fe20008000000 */
[----:B------:R-:W-:Y:S01]  /*1210*/  UMOV UR7, UR13 ;  /* 0x0000000d00077c82 */ /* 0x000fe20008000000 */
[----:B------:R-:W-:Y:S01]  /*1220*/  @UP4 USHF.R.U32.HI UR6, URZ, UR17, UR4 ;  /* 0x00000011ff064299 */ /* 0x000fe20008011604 */
[----:B------:R-:W-:Y:S01]  /*1230*/  UMOV UR5, UR9 ;  /* 0x0000000900057c82 */ /* 0x000fe20008000000 */
[----:B------:R-:W-:Y:S02]  /*1240*/  USHF.R.U32.HI UR7, URZ, UR25, UR7 ;  /* 0x00000019ff077299 */ /* 0x000fe40008011607 */
[----:B------:R-:W-:Y:S02]  /*1250*/  USEL UR4, UR22, UR10, !UP0 ;  /* 0x0000000a16047287 */ /* 0x000fe4000c000000 */
[----:B------:R-:W-:Y:S02]  /*1260*/  UIMAD UR6, UR6, UR18, URZ ;  /* 0x00000012060672a4 */ /* 0x000fe4000f8e02ff */
[----:B------:R-:W-:-:S02]  /*1270*/  @UP4 USHF.R.U32.HI UR14, URZ, UR17, UR5 ;  /* 0x00000011ff0e4299 */ /* 0x000fc40008011605 */
[----:B------:R-:W-:Y:S02]  /*1280*/  USEL UR5, UR51, UR7, !UP1 ;  /* 0x0000000733057287 */ /* 0x000fe4000c800000 */
[----:B------:R-:W-:Y:S02]  /*1290*/  UISETP.GE.AND UP0, UPT, UR4, UR6, UPT ;  /* 0x000000060400728c */ /* 0x000fe4000bf06270 */
[----:B------:R-:W-:Y:S02]  /*12a0*/  UIMAD UR8, UR14, UR18, URZ ;  /* 0x000000120e0872a4 */ /* 0x000fe4000f8e02ff */
[----:B------:R-:W-:Y:S02]  /*12b0*/  UIMAD.WIDE.U32 UR6, UR4, UR16, URZ ;  /* 0x00000010040672a5 */ /* 0x000fe4000f8e00ff */
[----:B------:R-:W-:Y:S02]  /*12c0*/  UISETP.GE.OR UP0, UPT, UR5, UR8, UP0 ;  /* 0x000000080500728c */ /* 0x000fe40008706670 */
[----:B------:R-:W-:-:S02]  /*12d0*/  UIMAD.WIDE.U32 UR8, UR5, UR16, URZ ;  /* 0x00000010050872a5 */ /* 0x000fc4000f8e00ff */
[----:B------:R-:W-:Y:S01]  /*12e0*/  UIADD3 UR10, UPT, UPT, -UR4, URZ, URZ ;  /* 0x000000ff040a7290 */ /* 0x000fe2000fffe1ff */
[----:B------:R-:W-:Y:S02]  /*12f0*/  UMOV UR6, UR7 ;  /* 0x0000000700067c82 */ /* 0x000fe40008000000 */
[----:B------:R-:W-:Y:S02]  /*1300*/  USHF.R.U32.HI UR6, URZ, UR17, UR6 ;  /* 0x00000011ff067299 */ /* 0x000fe40008011606 */
[----:B------:R-:W-:Y:S02]  /*1310*/  UIMAD UR10, UR26, UR10, UR22 ;  /* 0x0000000a1a0a72a4 */ /* 0x000fe4000f8e0216 */
[----:B------:R-:W-:Y:S01]  /*1320*/  USEL UR6, UR4, UR6, !UP4 ;  /* 0x0000000604067287 */ /* 0x000fe2000e000000 */
[----:B------:R-:W-:Y:S01]  /*1330*/  @!UP0 UMOV UR7, UR9 ;  /* 0x0000000900078c82 */ /* 0x000fe20008000000 */
[----:B------:R-:W-:Y:S02]  /*1340*/  UIADD3 UR9, UPT, UPT, -UR5, URZ, URZ ;  /* 0x000000ff05097290 */ /* 0x000fe4000fffe1ff */
[----:B------:R-:W-:-:S02]  /*1350*/  @!UP0 USHF.R.U32.HI UR7, URZ, UR17, UR7 ;  /* 0x00000011ff078299 */ /* 0x000fc40008011607 */
[----:B------:R-:W-:Y:S02]  /*1360*/  UIADD3 UR8, UPT, UPT, -UR6, URZ, URZ ;  /* 0x000000ff06087290 */ /* 0x000fe4000fffe1ff */
[----:B------:R-:W-:Y:S02]  /*1370*/  @!UP0 USEL UR7, UR5, UR7, !UP4 ;  /* 0x0000000705078287 */ /* 0x000fe4000e000000 */
[----:B------:R-:W-:Y:S02]  /*1380*/  UIMAD UR8, UR18, UR8, UR4 ;  /* 0x00000008120872a4 */ /* 0x000fe4000f8e0204 */
[----:B------:R-:W-:Y:S02]  /*1390*/  @!UP0 UIADD3 UR6, UPT, UPT, UR6, -UR7, URZ ;  /* 0x8000000706068290 */ /* 0x000fe4000fffe0ff */
[----:B------:R-:W-:Y:S02]  /*13a0*/  @!UP0 UIMAD UR8, UR8, UR14, UR7 ;  /* 0x0000000e080882a4 */ /* 0x000fe4000f8e0207 */
[----:B------:R-:W-:-:S02]  /*13b0*/  @!UP0 UIMAD UR4, UR6, UR18, UR5 ;  /* 0x00000012060482a4 */ /* 0x000fc4000f8e0205 */
[----:B------:R-:W-:Y:S02]  /*13c0*/  UIMAD UR6, UR19, UR9, UR51 ;  /* 0x00000009130672a4 */ /* 0x000fe4000f8e0233 */
[----:B------:R-:W-:Y:S01]  /*13d0*/  UIMAD UR22, UR4, UR26, UR10 ;  /* 0x0000001a041672a4 */ /* 0x000fe2000f8e020a */
[----:B------:R-:W-:Y:S02]  /*13e0*/  @!UP0 UMOV UR5, UR8 ;  /* 0x0000000800058c82 */ /* 0x000fe40008000000 */
[----:B------:R-:W-:-:S12]  /*13f0*/  UIMAD UR51, UR5, UR19, UR6 ;  /* 0x00000013053372a4 */ /* 0x000fd8000f8e0206 */
.L_x_15:
[----:B------:R-:W1:Y:S02]  /*1400*/  LDCU UR4, c[0x0][0xc30] ;  /* 0x00018600ff0477ac */ /* 0x000e640008000800 */
[----:B-1----:R-:W-:-:S09]  /*1410*/  UISETP.NE.AND UP0, UPT, UR4, 0x1, UPT ;  /* 0x000000010400788c */ /* 0x002fd2000bf05270 */
[----:B------:R-:W-:Y:S05]  /*1420*/  BRA.U UP0, `(.L_x_16) ;  /* 0x0000000100447547 */ /* 0x000fea000b800000 */
[----:B------:R-:W1:Y:S01]  /*1430*/  LDCU.128 UR8, c[0x0][0xc10] ;  /* 0x00018200ff0877ac */ /* 0x000e620008000c00 */
[----:B------:R-:W2:Y:S01]  /*1440*/  LDCU UR12, c[0x0][0xc0c] ;  /* 0x00018180ff0c77ac */ /* 0x000ea20008000800 */
[----:B------:R-:W3:Y:S01]  /*1450*/  LDCU UR13, c[0x0][0xc20] ;  /* 0x00018400ff0d77ac */ /* 0x000ee20008000800 */
[----:B-1----:R-:W-:Y:S02]  /*1460*/  UIMAD.WIDE.U32 UR6, UR51, UR8, URZ ;  /* 0x00000008330672a5 */ /* 0x002fe4000f8e00ff */
[----:B------:R-:W-:Y:S02]  /*1470*/  UIMAD.WIDE.U32 UR4, UR22, UR11, URZ ;  /* 0x0000000b160472a5 */ /* 0x000fe4000f8e00ff */
[----:B--2---:R-:W-:Y:S02]  /*1480*/  UISETP.NE.AND UP1, UPT, UR12, 0x1, UPT ;  /* 0x000000010c00788c */ /* 0x004fe4000bf25270 */
[----:B------:R-:W-:Y:S01]  /*1490*/  UISETP.NE.AND UP0, UPT, UR10, 0x1, UPT ;  /* 0x000000010a00788c */ /* 0x000fe2000bf05270 */
[----:B------:R-:W-:-:S02]  /*14a0*/  UMOV UR6, UR7 ;  /* 0x0000000700067c82 */ /* 0x000fc40008000000 */
[----:B------:R-:W-:Y:S01]  /*14b0*/  UMOV UR4, UR5 ;  /* 0x0000000500047c82 */ /* 0x000fe20008000000 */
[----:B------:R-:W-:Y:S02]  /*14c0*/  USHF.R.U32.HI UR6, URZ, UR9, UR6 ;  /* 0x00000009ff067299 */ /* 0x000fe40008011606 */
[----:B---3--:R-:W-:Y:S02]  /*14d0*/  USHF.R.U32.HI UR4, URZ, UR13, UR4 ;  /* 0x0000000dff047299 */ /* 0x008fe40008011604 */
[----:B------:R-:W-:Y:S02]  /*14e0*/  USEL UR5, UR51, UR6, !UP1 ;  /* 0x0000000633057287 */ /* 0x000fe4000c800000 */
[----:B------:R-:W-:-:S04]  /*14f0*/  USEL UR4, UR22, UR4, !UP0 ;  /* 0x0000000416047287 */ /* 0x000fc8000c000000 */
[----:B------:R-:W-:Y:S02]  /*1500*/  UIADD3 UR6, UPT, UPT, UR5, -UR4, URZ ;  /* 0x8000000405067290 */ /* 0x000fe4000fffe0ff */
[----:B------:R-:W-:Y:S02]  /*1510*/  UIADD3 UR4, UPT, UPT, -UR5, UR4, URZ ;  /* 0x0000000405047290 */ /* 0x000fe4000fffe1ff */
[----:B------:R-:W-:Y:S02]  /*1520*/  UIMAD UR22, UR6, UR10, UR22 ;  /* 0x0000000a061672a4 */ /* 0x000fe4000f8e0216 */
[----:B------:R-:W-:-:S12]  /*1530*/  UIMAD UR51, UR4, UR12, UR51 ;  /* 0x0000000c043372a4 */ /* 0x000fd8000f8e0233 */
.L_x_16:
[----:B------:R-:W-:Y:S01]  /*1540*/  BAR.SYNC.DEFER_BLOCKING 0x0 ;  /* 0x0000000000007b1d */ /* 0x000fe20000010000 */
[----:B------:R-:W-:Y:S01]  /*1550*/  UISETP.NE.AND UP0, UPT, UR15, 0x2, UPT ;  /* 0x000000020f00788c */ /* 0x000fe2000bf05270 */
[----:B------:R-:W-:Y:S02]  /*1560*/  ISETP.NE.OR P2, PT, R0, 0x2, !P2 ;  /* 0x000000020000780c */ /* 0x000fe40005745670 */
[----:B------:R-:W-:Y:S02]  /*1570*/  LOP3.LUT R0, R50, 0x1f, RZ, 0xc0, !PT ;  /* 0x0000001f32007812 */ /* 0x000fe400078ec0ff */
[----:B------:R-:W1:Y:S04]  /*1580*/  LDCU UR39, c[0x0][0xc24] ;  /* 0x00018480ff2777ac */ /* 0x000e680008000800 */
[----:B------:R-:W-:Y:S05]  /*1590*/  BRA.U UP0, `(.L_x_17) ;  /* 0x0000002500a07547 */ /* 0x000fea000b800000 */
[----:B------:R-:W2:Y:S01]  /*15a0*/  LDCU UR5, c[0x0][0x388] ;  /* 0x00007100ff0577ac */ /* 0x000ea20008000800 */
[----:B------:R-:W-:Y:S01]  /*15b0*/  PLOP3.LUT P1, PT, PT, PT, UP2, 0x80, 0x8 ;  /* 0x000000000008781c */ /* 0x000fe20003f2f028 */
[----:B------:R-:W-:Y:S01]  /*15c0*/  IMAD.MOV.U32 R2, RZ, RZ, RZ ;  /* 0x000000ffff027224 */ /* 0x000fe200078e00ff */
[----:B------:R-:W-:Y:S01]  /*15d0*/  ISETP.EQ.OR P3, PT, R0, RZ, P2 ;  /* 0x000000ff0000720c */ /* 0x000fe20001762670 */
[----:B------:R-:W3:Y:S01]  /*15e0*/  LDCU UR8, c[0x0][0x38c] ;  /* 0x00007180ff0877ac */ /* 0x000ee20008000800 */
[----:B------:R-:W-:Y:S01]  /*15f0*/  PLOP3.LUT P1, PT, P1, PT, PT, 0x8, 0x80 ;  /* 0x000000000080781c */ /* 0x000fe20000f2e170 */
[----:B------:R-:W4:Y:S01]  /*1600*/  LDCU.64 UR6, c[0x0][0x390] ;  /* 0x00007200ff0677ac */ /* 0x000f220008000a00 */
[----:B------:R-:W1:Y:S01]  /*1610*/  LDCU UR53, c[0x0][0x370] ;  /* 0x00006e00ff3577ac */ /* 0x000e620008000800 */
[----:B------:R-:W1:Y:S01]  /*1620*/  LDCU.64 UR42, c[0x0][0x348] ;  /* 0x00006900ff2a77ac */ /* 0x000e620008000a00 */
[----:B--2---:R-:W-:Y:S01]  /*1630*/  UIADD3 UR5, UPT, UPT, UR5, 0x1f, URZ ;  /* 0x0000001f05057890 */ /* 0x004fe2000fffe0ff */
[----:B------:R-:W2:Y:S03]  /*1640*/  LDCU UR52, c[0x0][0x374] ;  /* 0x00006e80ff3477ac */ /* 0x000ea60008000800 */
[----:B------:R-:W-:Y:S01]  /*1650*/  USHF.R.S32.HI UR4, URZ, 0x1f, UR5 ;  /* 0x0000001fff047899 */ /* 0x000fe20008011405 */
[----:B------:R-:W-:Y:S01]  /*1660*/  UMOV UR26, 0x1 ;  /* 0x00000001001a7882 */ /* 0x000fe20000000000 */
[----:B------:R-:W-:-:S02]  /*1670*/  UMOV UR30, URZ ;  /* 0x000000ff001e7c82 */ /* 0x000fc40008000000 */
[----:B------:R-:W-:Y:S01]  /*1680*/  ULEA.HI UR4, UR4, UR5, URZ, 0x5 ;  /* 0x0000000504047291 */ /* 0x000fe2000f8f28ff */
[----:B------:R-:W-:Y:S01]  /*1690*/  UMOV UR31, URZ ;  /* 0x000000ff001f7c82 */ /* 0x000fe20008000000 */
[----:B------:R-:W-:Y:S02]  /*16a0*/  UMOV UR38, URZ ;  /* 0x000000ff00267c82 */ /* 0x000fe40008000000 */
[----:B------:R-:W-:-:S04]  /*16b0*/  USHF.R.S32.HI UR4, URZ, 0x5, UR4 ;  /* 0x00000005ff047899 */ /* 0x000fc80008011404 */
[----:B---3--:R-:W-:-:S04]  /*16c0*/  UIMAD UR4, UR4, UR8, URZ ;  /* 0x00000008040472a4 */ /* 0x008fc8000f8e02ff */
[----:B----4-:R-:W-:-:S04]  /*16d0*/  UIMAD UR4, UR4, UR6, URZ ;  /* 0x00000006040472a4 */ /* 0x010fc8000f8e02ff */
[----:B------:R-:W-:-:S04]  /*16e0*/  UIMAD UR54, UR4, UR7, URZ ;  /* 0x00000007043672a4 */ /* 0x000fc8000f8e02ff */
[----:B------:R-:W-:Y:S02]  /*16f0*/  UISETP.NE.AND UP1, UPT, UR54, URZ, UPT ;  /* 0x000000ff3600728c */ /* 0x000fe4000bf25270 */
[----:B------:R-:W-:-:S04]  /*1700*/  UISETP.LT.U32.AND UP0, UPT, UR54, 0x1a, UPT ;  /* 0x0000001a3600788c */ /* 0x000fc8000bf01070 */
[----:B------:R-:W-:-:S04]  /*1710*/  USEL UR4, UR54, 0x1a, UP0 ;  /* 0x0000001a36047887 */ /* 0x000fc80008000000 */
[----:B------:R-:W-:Y:S02]  /*1720*/  UIADD3 UR5, UPT, UPT, UR4, -0x1, URZ ;  /* 0xffffffff04057890 */ /* 0x000fe4000fffe0ff */
[----:B------:R-:W-:Y:S02]  /*1730*/  @!UP1 UIADD3 UR5, UPT, UPT, UR4, URZ, URZ ;  /* 0x000000ff04059290 */ /* 0x000fe4000fffe0ff */
[----:B------:R-:W-:Y:S02]  /*1740*/  UIADD3 UR50, UPT, UPT, UR54, -UR4, URZ ;  /* 0x8000000436327290 */ /* 0x000fe4000fffe0ff */
[----:B-12---:R-:W-:-:S12]  /*1750*/  UIADD3 UR55, UPT, UPT, UR5, 0x1, URZ ;  /* 0x0000000105377890 */ /* 0x006fd8000fffe0ff */
.L_x_33:
[----:B------:R-:W1:Y:S01]  /*1760*/  S2UR UR36, SR_CgaCtaId ;  /* 0x00000000002479c3 */ /* 0x000e620000008800 */
[----:B------:R-:W-:Y:S01]  /*1770*/  UMOV UR4, 0x400 ;  /* 0x0000040000047882 */ /* 0x000fe20000000000 */
[----:B------:R-:W-:Y:S01]  /*1780*/  MOV R0, UR26 ;  /* 0x0000001a00007c02 */ /* 0x000fe20008000f00 */
[----:B------:R-:W-:Y:S02]  /*1790*/  UISETP.NE.AND UP0, UPT, UR54, URZ, UPT ;  /* 0x000000ff3600728c */ /* 0x000fe4000bf05270 */
[----:B------:R-:W-:Y:S01]  /*17a0*/  USHF.L.U32 UR19, UR22, 0x6, URZ ;  /* 0x0000000616137899 */ /* 0x000fe200080006ff */
[----:B------:R-:W-:Y:S01]  /*17b0*/  SHF.L.U32 R0, R0, 0x1f, RZ ;  /* 0x0000001f00007819 */ /* 0x000fe200000006ff */
[----:B------:R-:W-:Y:S01]  /*17c0*/  USHF.L.U32 UR44, UR51, 0x6, URZ ;  /* 0x00000006332c7899 */ /* 0x000fe200080006ff */
[----:B------:R-:W-:Y:S01]  /*17d0*/  UMOV UR27, URZ ;  /* 0x000000ff001b7c82 */ /* 0x000fe20008000000 */
[----:B------:R-:W-:Y:S01]  /*17e0*/  UMOV UR22, URZ ;  /* 0x000000ff00167c82 */ /* 0x000fe20008000000 */
[----:B------:R-:W-:Y:S01]  /*17f0*/  UMOV UR21, URZ ;  /* 0x000000ff00157c82 */ /* 0x000fe20008000000 */
[----:B------:R-:W-:Y:S01]  /*1800*/  UMOV UR20, URZ ;  /* 0x000000ff00147c82 */ /* 0x000fe20008000000 */
[----:B-1----:R-:W-:-:S04]  /*1810*/  ULEA UR36, UR36, UR4, 0x18 ;  /* 0x0000000424247291 */ /* 0x002fc8000f8ec0ff */
[----:B------:R-:W-:-:S09]  /*1820*/  ULEA UR4, UR30, UR36, 0x3 ;  /* 0x000000241e047291 */ /* 0x000fd2000f8e18ff */
[----:B------:R1:W2:Y:S01]  /*1830*/  SYNCS.PHASECHK.TRANS64.TRYWAIT P0, [UR4+0xd0], R0 ;  /* 0x0000d000ff0075a7 */ /* 0x0002a20008001104 */
[----:B------:R-:W-:Y:S05]  /*1840*/  BRA.U !UP0, `(.L_x_18) ;  /* 0x0000000508947547 */ /* 0x000fea000b800000 */
[----:B------:R-:W3:Y:S01]  /*1850*/  LDCU.128 UR12, c[0x0][0x480] ;  /* 0x00009000ff0c77ac */ /* 0x000ee20008000c00 */
[----:B------:R-:W4:Y:S01]  /*1860*/  LDCU.128 UR8, c[0x0][0x490] ;  /* 0x00009200ff0877ac */ /* 0x000f220008000c00 */
[----:B------:R-:W1:Y:S01]  /*1870*/  LDCU.64 UR20, c[0x0][0x4c0] ;  /* 0x00009800ff1477ac */ /* 0x000e620008000a00 */
[----:B------:R-:W1:Y:S01]  /*1880*/  LDCU.64 UR16, c[0x0][0x4f0] ;  /* 0x00009e00ff1077ac */ /* 0x000e620008000a00 */
[----:B------:R-:W1:Y:S01]  /*1890*/  LDCU UR18, c[0x0][0x4c8] ;  /* 0x00009900ff1277ac */ /* 0x000e620008000800 */
[----:B---3--:R-:W-:Y:S02]  /*18a0*/  UIMAD.WIDE.U32 UR4, UR44, UR13, URZ ;  /* 0x0000000d2c0472a5 */ /* 0x008fe4000f8e00ff */
[----:B------:R-:W-:Y:S02]  /*18b0*/  UISETP.NE.AND UP0, UPT, UR12, 0x1, UPT ;  /* 0x000000010c00788c */ /* 0x000fe4000bf05270 */
[----:B------:R-:W-:Y:S01]  /*18c0*/  USHF.R.U32.HI UR5, URZ, UR14, UR5 ;  /* 0x0000000eff057299 */ /* 0x000fe20008011605 */
[----:B------:R-:W3:Y:S03]  /*18d0*/  LDCU UR45, c[0x0][0x38c] ;  /* 0x00007180ff2d77ac */ /* 0x000ee60008000800 */
[----:B------:R-:W-:-:S02]  /*18e0*/  USEL UR5, UR44, UR5, !UP0 ;  /* 0x000000052c057287 */ /* 0x000fc4000c000000 */
[----:B------:R-:W-:Y:S02]  /*18f0*/  UISETP.NE.AND UP0, UPT, UR15, 0x1, UPT ;  /* 0x000000010f00788c */ /* 0x000fe4000bf05270 */
[----:B----4-:R-:W-:Y:S01]  /*1900*/  UIMAD.WIDE.U32 UR6, UR5, UR8, URZ ;  /* 0x00000008050672a5 */ /* 0x010fe2000f8e00ff */
[----:B------:R-:W4:Y:S01]  /*1910*/  LDCU UR8, c[0x0][0x4a0] ;  /* 0x00009400ff0877ac */ /* 0x000f220008000800 */
[----:B------:R-:W1:Y:S05]  /*1920*/  LDCU UR23, c[0x0][0x4cc] ;  /* 0x00009980ff1777ac */ /* 0x000e6a0008000800 */
[----:B------:R-:W-:Y:S01]  /*1930*/  UMOV UR4, UR7 ;  /* 0x0000000700047c82 */ /* 0x000fe20008000000 */
[----:B------:R-:W1:Y:S01]  /*1940*/  LDCU.64 UR40, c[0x0][0x390] ;  /* 0x00007200ff2877ac */ /* 0x000e620008000a00 */
[----:B------:R-:W-:Y:S01]  /*1950*/  USHF.R.U32.HI UR4, URZ, UR9, UR4 ;  /* 0x00000009ff047299 */ /* 0x000fe20008011604 */
[----:B------:R-:W1:Y:S03]  /*1960*/  LDCU UR9, c[0x0][0x4ec] ;  /* 0x00009d80ff0977ac */ /* 0x000e660008000800 */
[----:B------:R-:W-:-:S02]  /*1970*/  USEL UR4, UR5, UR4, !UP0 ;  /* 0x0000000405047287 */ /* 0x000fc4000c000000 */
[----:B------:R-:W-:Y:S02]  /*1980*/  UISETP.NE.AND UP0, UPT, UR10, 0x1, UPT ;  /* 0x000000010a00788c */ /* 0x000fe4000bf05270 */
[----:B------:R-:W-:Y:S01]  /*1990*/  UIMAD.WIDE.U32 UR6, UR4, UR11, URZ ;  /* 0x0000000b040672a5 */ /* 0x000fe2000f8e00ff */
[----:B------:R-:W1:Y:S01]  /*19a0*/  LDCU.64 UR24, c[0x0][0x4d0] ;  /* 0x00009a00ff1877ac */ /* 0x000e620008000a00 */
[----:B------:R-:W-:-:S05]  /*19b0*/  UIADD3 UR38, UPT, UPT, UR55, UR31, URZ ;  /* 0x0000001f37267290 */ /* 0x000fca000fffe0ff */
[----:B------:R-:W-:Y:S01]  /*19c0*/  UMOV UR6, UR7 ;  /* 0x0000000700067c82 */ /* 0x000fe20008000000 */
[----:B------:R-:W-:Y:S02]  /*19d0*/  UIADD3 UR7, UPT, UPT, -UR4, URZ, URZ ;  /* 0x000000ff04077290 */ /* 0x000fe4000fffe1ff */
[----:B----4-:R-:W-:Y:S02]  /*19e0*/  USHF.R.U32.HI UR6, URZ, UR8, UR6 ;  /* 0x00000008ff067299 */ /* 0x010fe40008011606 */
[----:B------:R-:W-:Y:S02]  /*19f0*/  UIADD3 UR8, UPT, UPT, -UR5, URZ, URZ ;  /* 0x000000ff05087290 */ /* 0x000fe4000fffe1ff */
[----:B------:R-:W-:Y:S02]  /*1a00*/  USEL UR14, UR4, UR6, !UP0 ;  /* 0x00000006040e7287 */ /* 0x000fe4000c000000 */
[----:B------:R-:W-:Y:S02]  /*1a10*/  UIMAD UR7, UR15, UR7, UR5 ;  /* 0x000000070f0772a4 */ /* 0x000fe4000f8e0205 */
[----:B------:R-:W-:-:S02]  /*1a20*/  UIADD3 UR6, UPT, UPT, -UR14, URZ, URZ ;  /* 0x000000ff0e067290 */ /* 0x000fc4000fffe1ff */
[----:B------:R-:W-:Y:S02]  /*1a30*/  UIMAD UR8, UR12, UR8, UR44 ;  /* 0x000000080c0872a4 */ /* 0x000fe4000f8e022c */
[----:B------:R-:W-:Y:S02]  /*1a40*/  UIMAD UR13, UR10, UR6, UR4 ;  /* 0x000000060a0d72a4 */ /* 0x000fe4000f8e0204 */
[----:B-1----:R-:W-:Y:S02]  /*1a50*/  UIMAD UR11, UR8, UR20, UR9 ;  /* 0x00000014080b72a4 */ /* 0x002fe4000f8e0209 */
[----:B------:R-:W-:Y:S01]  /*1a60*/  UIMAD UR12, UR7, UR21, UR16 ;  /* 0x00000015070c72a4 */ /* 0x000fe2000f8e0210 */
[----:B------:R-:W1:Y:S02]  /*1a70*/  LDCU.64 UR4, c[0x0][0x4f8] ;  /* 0x00009f00ff0477ac */ /* 0x000e640008000a00 */
[----:B------:R-:W4:Y:S01]  /*1a80*/  LDCU UR6, c[0x0][0x500] ;  /* 0x0000a000ff0677ac */ /* 0x000f220008000800 */
[----:B------:R-:W-:Y:S01]  /*1a90*/  UIMAD UR13, UR13, UR18, UR17 ;  /* 0x000000120d0d72a4 */ /* 0x000fe2000f8e0211 */
[----:B------:R-:W-:Y:S01]  /*1aa0*/  UMOV UR27, URZ ;  /* 0x000000ff001b7c82 */ /* 0x000fe20008000000 */
[----:B------:R-:W-:Y:S01]  /*1ab0*/  UMOV UR7, UR30 ;  /* 0x0000001e00077c82 */ /* 0x000fe20008000000 */
[----:B------:R-:W-:Y:S01]  /*1ac0*/  UMOV UR20, URZ ;  /* 0x000000ff00147c82 */ /* 0x000fe20008000000 */
[----:B------:R-:W-:Y:S01]  /*1ad0*/  UMOV UR21, URZ ;  /* 0x000000ff00157c82 */ /* 0x000fe20008000000 */
[----:B---3--:R-:W-:-:S07]  /*1ae0*/  UMOV UR22, URZ ;  /* 0x000000ff00167c82 */ /* 0x008fce0008000000 */
.L_x_23:
[----:B------:R-:W-:Y:S01]  /*1af0*/  @!P2 MOV R3, 0x2000 ;  /* 0x000020000003a802 */ /* 0x000fe20000000f00 */
[----:B------:R-:W-:Y:S01]  /*1b00*/  ULEA UR9, UR7, UR36, 0x3 ;  /* 0x0000002407097291 */ /* 0x000fe2000f8e18ff */
[----:B--2---:R-:W-:Y:S11]  /*1b10*/  @P0 BRA `(.L_x_19) ;  /* 0x0000000000100947 */ /* 0x004ff60003800000 */
[----:B------:R-:W-:Y:S04]  /*1b20*/  MOV R4, UR26 ;  /* 0x0000001a00047c02 */ /* 0x000fe80008000f00 */
[----:B------:R-:W-:Y:S04]  /*1b30*/  SHF.L.U32 R4, R4, 0x1f, RZ ;  /* 0x0000001f04047819 */ /* 0x000fe800000006ff */
[----:B------:R-:W2:Y:S02]  /*1b40*/  SYNCS.PHASECHK.TRANS64.TRYWAIT P0, [UR9+0xd0], R4 ;  /* 0x0000d004ff0075a7 */ /* 0x000ea40008001109 */
[----:B--2---:R-:W-:Y:S05]  /*1b50*/  @!P0 BRA `(.L_x_20) ;  /* 0x0000006800fc8947 */ /* 0x004fea0003800000 */
.L_x_19:
[----:B------:R3:W-:Y:S01]  /*1b60*/  @!P2 SYNCS.ARRIVE.TRANS64 RZ, [UR9], R3 ;  /* 0x00000003ffffa9a7 */ /* 0x0007e20008000009 */
[----:B------:R-:W-:Y:S04]  /*1b70*/  BSSY.RECONVERGENT B0, `(.L_x_21) ;  /* 0x0000003000007945 */ /* 0x000fe80003800200 */
[----:B------:R-:W-:Y:S05]  /*1b80*/  @P3 BRA `(.L_x_22) ;  /* 0x0000000000043947 */ /* 0x000fea0003800000 */
[----:B-1--4-:R-:W-:Y:S05]  /*1b90*/  BPT.TRAP 0x1 ;  /* 0x000000040000795c */ /* 0x012fea0000300000 */
.L_x_22:
[----:B-1--4-:R-:W-:Y:S05]  /*1ba0*/  BSYNC.RECONVERGENT B0 ;  /* 0x0000000000007941 */ /* 0x012fea0003800200 */
.L_x_21:
[----:B------:R-:W-:Y:S02]  /*1bb0*/  UIADD3 UR8, UPT, UPT, UR7, 0x1, URZ ;  /* 0x0000000107087890 */ /* 0x000fe4000fffe0ff */
[----:B------:R-:W-:Y:S02]  /*1bc0*/  UIMAD UR15, UR20, UR23, UR4 ;  /* 0x00000017140f72a4 */ /* 0x000fe4000f8e0204 */
[----:B------:R-:W-:Y:S02]  /*1bd0*/  UISETP.NE.AND UP0, UPT, UR8, 0x1a, UPT ;  /* 0x0000001a0800788c */ /* 0x000fe4000bf05270 */
[----:B------:R-:W-:Y:S02]  /*1be0*/  ULEA UR16, UR7, UR36, 0xc ;  /* 0x0000002407107291 */ /* 0x000fe4000f8e60ff */
[----:B------:R-:W-:Y:S02]  /*1bf0*/  USEL UR10, URZ, 0x1, UP0 ;  /* 0x00000001ff0a7887 */ /* 0x000fe40008000000 */
[----:B------:R-:W-:Y:S02]  /*1c00*/  USEL UR30, UR8, URZ, UP0 ;  /* 0x000000ff081e7287 */ /* 0x000fe40008000000 */
[----:B------:R-:W-:Y:S02]  /*1c10*/  ULOP3.LUT UR26, UR26, UR10, URZ, 0x3c, !UPT ;  /* 0x0000000a1a1a7292 */ /* 0x000fe4000f8e3cff */
[----:B------:R-:W-:Y:S02]  /*1c20*/  ULEA UR8, UR30, UR36, 0x3 ;  /* 0x000000241e087291 */ /* 0x000fe4000f8e18ff */
[----:B------:R-:W-:Y:S02]  /*1c30*/  UIADD3 UR34, UP0, UPT, UR42, 0x80, URZ ;  /* 0x000000802a227890 */ /* 0x000fe4000ff1e0ff */
[----:B------:R-:W-:Y:S01]  /*1c40*/  USHF.L.U32 UR10, UR27, 0x5, URZ ;  /* 0x000000051b0a7899 */ /* 0x000fe200080006ff */
[----:B--2---:R-:W-:Y:S01]  /*1c50*/  MOV R0, UR26 ;  /* 0x0000001a00007c02 */ /* 0x004fe20008000f00 */
[----:B------:R-:W-:Y:S02]  /*1c60*/  UIADD3.X UR35, UPT, UPT, URZ, UR43, URZ, UP0, !UPT ;  /* 0x0000002bff237290 */ /* 0x000fe400087fe4ff */
[----:B------:R-:W-:Y:S01]  /*1c70*/  UIADD3 UR32, UP3, UPT, UR42, 0x200, URZ ;  /* 0x000002002a207890 */ /* 0x000fe2000ff7e0ff */
[----:B------:R-:W-:Y:S01]  /*1c80*/  SHF.L.U32 R0, R0, 0x1f, RZ ;  /* 0x0000001f00007819 */ /* 0x000fe200000006ff */
[----:B------:R-:W-:Y:S02]  /*1c90*/  UIADD3 UR37, UPT, UPT, UR20, 0x1, URZ ;  /* 0x0000000114257890 */ /* 0x000fe4000fffe0ff */
[----:B------:R-:W-:Y:S01]  /*1ca0*/  UIADD3.X UR33, UPT, UPT, URZ, UR43, URZ, UP3, !UPT ;  /* 0x0000002bff217290 */ /* 0x000fe20009ffe4ff */
[----:B------:R1:W2:Y:S01]  /*1cb0*/  SYNCS.PHASECHK.TRANS64.TRYWAIT P0, [UR8+0xd0], R0 ;  /* 0x0000d000ff0075a7 */ /* 0x0002a20008001108 */
[----:B------:R-:W-:Y:S02]  /*1cc0*/  UIMAD UR8, UR21, UR24, UR5 ;  /* 0x00000018150872a4 */ /* 0x000fe4000f8e0205 */
[----:B------:R-:W-:Y:S02]  /*1cd0*/  UIMAD UR7, UR22, UR25, UR6 ;  /* 0x00000019160772a4 */ /* 0x000fe4000f8e0206 */
[----:B------:R-:W-:Y:S02]  /*1ce0*/  ULEA UR15, UR8, UR15, 0x5 ;  /* 0x0000000f080f7291 */ /* 0x000fe4000f8e28ff */
[----:B------:R-:W-:Y:S02]  /*1cf0*/  UIADD3 UR8, UPT, UPT, UR16, 0x3600, URZ ;  /* 0x0000360010087890 */ /* 0x000fe4000fffe0ff */
[----:B------:R-:W-:Y:S02]  /*1d00*/  ULEA UR7, UR7, UR15, 0xa ;  /* 0x0000000f07077291 */ /* 0x000fe4000f8e50ff */
[----:B------:R-:W-:Y:S02]  /*1d10*/  UIADD3 UR16, UPT, UPT, UR16, 0x1d600, URZ ;  /* 0x0001d60010107890 */ /* 0x000fe4000fffe0ff */
[----:B------:R-:W-:Y:S02]  /*1d20*/  UPRMT UR7, UR7, 0x5410, URZ ;  /* 0x0000541007077896 */ /* 0x000fe400080000ff */
[----:B------:R-:W-:Y:S02]  /*1d30*/  UISETP.NE.AND UP2, UPT, UR37, UR45, UPT ;  /* 0x0000002d2500728c */ /* 0x000fe4000bf45270 */
[----:B------:R-:W-:Y:S02]  /*1d40*/  UIADD3 UR29, UPT, UPT, UR21, 0x1, URZ ;  /* 0x00000001151d7890 */ /* 0x000fe4000fffe0ff */
[----:B------:R-:W-:Y:S02]  /*1d50*/  UIADD3 UR28, UPT, UPT, UR22, 0x1, URZ ;  /* 0x00000001161c7890 */ /* 0x000fe4000fffe0ff */
[----:B------:R-:W-:Y:S01]  /*1d60*/  UIADD3 UR31, UPT, UPT, UR31, 0x1, URZ ;  /* 0x000000011f1f7890 */ /* 0x000fe2000fffe0ff */
[----:B------:R4:W-:Y:S01]  /*1d70*/  UTMALDG.5D.IM2COL [UR8], [UR34], UR7 ;  /* 0x00000008220073b4 */ /* 0x0009e20008060007 */
[----:B------:R-:W-:Y:S01]  /*1d80*/  UMOV UR46, 0x0 ;  /* 0x00000000002e7882 */ /* 0x000fe20000000000 */
[----:B------:R-:W-:Y:S01]  /*1d90*/  UMOV UR47, 0x10000000 ;  /* 0x10000000002f7882 */ /* 0x000fe20000000000 */
[----:B------:R-:W-:Y:S01]  /*1da0*/  UMOV UR17, UR9 ;  /* 0x0000000900117c82 */ /* 0x000fe20008000000 */
[----:B------:R-:W-:Y:S01]  /*1db0*/  @UP2 UIADD3 UR29, UPT, UPT, UR21, URZ, URZ ;  /* 0x000000ff151d2290 */ /* 0x000fe2000fffe0ff */
[----:B------:R-:W-:Y:S03]  /*1dc0*/  UMOV UR18, UR10 ;  /* 0x0000000a00127c82 */ /* 0x000fe60008000000 */
[----:B------:R-:W-:Y:S01]  /*1dd0*/  UISETP.NE.AND UP1, UPT, UR29, UR40, UPT ;  /* 0x000000281d00728c */ /* 0x000fe2000bf25270 */
[----:B------:R3:W-:Y:S10]  /*1de0*/  UTMALDG.5D [UR16], [UR32], desc[UR46] ;  /* 0x00002e10200075b4 */ /* 0x0007f40008021000 */
[----:B------:R-:W-:Y:S04]  /*1df0*/  @UP1 UIADD3 UR28, UPT, UPT, UR22, URZ, URZ ;  /* 0x000000ff161c1290 */ /* 0x000fe8000fffe0ff */
[----:B------:R-:W-:Y:S02]  /*1e00*/  UISETP.NE.AND UP0, UPT, UR28, UR41, UPT ;  /* 0x000000291c00728c */ /* 0x000fe4000bf05270 */
[----:B----4-:R-:W-:Y:S09]  /*1e10*/  UIADD3 UR8, UPT, UPT, UR27, 0x1, URZ ;  /* 0x000000011b087890 */ /* 0x010ff2000fffe0ff */
[----:B------:R-:W-:Y:S01]  /*1e20*/  @UP0 UIADD3 UR8, UPT, UPT, UR27, URZ, URZ ;  /* 0x000000ff1b080290 */ /* 0x000fe2000fffe0ff */
[----:B------:R-:W-:Y:S06]  /*1e30*/  UMOV UR7, UR30 ;  /* 0x0000001e00077c82 */ /* 0x000fec0008000000 */
[----:B------:R-:W-:Y:S01]  /*1e40*/  UMOV UR27, UR8 ;  /* 0x00000008001b7c82 */ /* 0x000fe20008000000 */
[----:B---3--:R-:W-:Y:S02]  /*1e50*/  USEL UR22, UR28, URZ, UP0 ;  /* 0x000000ff1c167287 */ /* 0x008fe40008000000 */
[----:B------:R-:W-:Y:S02]  /*1e60*/  UISETP.NE.AND UP0, UPT, UR31, UR38, UPT ;  /* 0x000000261f00728c */ /* 0x000fe4000bf05270 */
[----:B------:R-:W-:Y:S02]  /*1e70*/  USEL UR20, UR37, URZ, UP2 ;  /* 0x000000ff25147287 */ /* 0x000fe40009000000 */
[----:B------:R-:W-:Y:S05]  /*1e80*/  USEL UR21, UR29, URZ, UP1 ;  /* 0x000000ff1d157287 */ /* 0x000fea0008800000 */
[----:B-1----:R-:W-:Y:S07]  /*1e90*/  BRA.U UP0, `(.L_x_23) ;  /* 0xfffffffd00147547 */ /* 0x002fee000b83ffff */
.L_x_18:
[----:B------:R-:W-:Y:S01]  /*1ea0*/  ULEA UR4, UR30, UR36, 0x3 ;  /* 0x000000241e047291 */ /* 0x000fe2000f8e18ff */
[----:B-1----:R-:W-:Y:S01]  /*1eb0*/  MOV R0, UR26 ;  /* 0x0000001a00007c02 */ /* 0x002fe20008000f00 */
[----:B------:R-:W-:Y:S01]  /*1ec0*/  @!P1 SYNCS.ARRIVE.TRANS64.A1T0 RZ, [UR36+0x1d8], RZ ;  /* 0x0001d8ffffff99a7 */ /* 0x000fe20008100024 */
[----:B------:R-:W-:Y:S02]  /*1ed0*/  UISETP.GE.AND UP0, UPT, UR50, 0x1, UPT ;  /* 0x000000013200788c */ /* 0x000fe4000bf06270 */
[----:B------:R-:W-:-:S04]  /*1ee0*/  SHF.L.U32 R0, R0, 0x1f, RZ ;  /* 0x0000001f00007819 */ /* 0x000fc800000006ff */
[----:B--2---:R1:W2:Y:S03]  /*1ef0*/  SYNCS.PHASECHK.TRANS64.TRYWAIT P0, [UR4+0xd0], R0 ;  /* 0x0000d000ff0075a7 */ /* 0x0042a60008001104 */
[----:B------:R-:W-:Y:S05]  /*1f00*/  BRA.U !UP0, `(.L_x_24) ;  /* 0x00000005088c7547 */ /* 0x000fea000b800000 */
[----:B------:R-:W3:Y:S01]  /*1f10*/  LDCU.128 UR8, c[0x0][0x480] ;  /* 0x00009000ff0877ac */ /* 0x000ee20008000c00 */
[----:B------:R-:W4:Y:S01]  /*1f20*/  LDCU.128 UR32, c[0x0][0x490] ;  /* 0x00009200ff2077ac */ /* 0x000f220008000c00 */
[----:B------:R-:W1:Y:S01]  /*1f30*/  LDCU.64 UR28, c[0x0][0x4c0] ;  /* 0x00009800ff1c77ac */ /* 0x000e620008000a00 */
[----:B------:R-:W1:Y:S01]  /*1f40*/  LDCU UR13, c[0x0][0x4c8] ;  /* 0x00009900ff0d77ac */ /* 0x000e620008000800 */
[----:B------:R-:W1:Y:S01]  /*1f50*/  LDCU.64 UR16, c[0x0][0x4f0] ;  /* 0x00009e00ff1077ac */ /* 0x000e620008000a00 */
[----:B---3--:R-:W-:Y:S02]  /*1f60*/  UIMAD.WIDE.U32 UR4, UR44, UR9, URZ ;  /* 0x000000092c0472a5 */ /* 0x008fe4000f8e00ff */
[----:B------:R-:W-:Y:S02]  /*1f70*/  UISETP.NE.AND UP0, UPT, UR8, 0x1, UPT ;  /* 0x000000010800788c */ /* 0x000fe4000bf05270 */
[----:B------:R-:W-:Y:S01]  /*1f80*/  USHF.R.U32.HI UR5, URZ, UR10, UR5 ;  /* 0x0000000aff057299 */ /* 0x000fe20008011605 */
[----:B------:R-:W3:Y:S03]  /*1f90*/  LDCU UR9, c[0x0][0x4a0] ;  /* 0x00009400ff0977ac */ /* 0x000ee60008000800 */
[----:B------:R-:W-:-:S02]  /*1fa0*/  USEL UR5, UR44, UR5, !UP0 ;  /* 0x000000052c057287 */ /* 0x000fc4000c000000 */
[----:B------:R-:W-:Y:S02]  /*1fb0*/  UISETP.NE.AND UP0, UPT, UR11, 0x1, UPT ;  /* 0x000000010b00788c */ /* 0x000fe4000bf05270 */
[----:B----4-:R-:W-:Y:S01]  /*1fc0*/  UIMAD.WIDE.U32 UR6, UR5, UR32, URZ ;  /* 0x00000020050672a5 */ /* 0x010fe2000f8e00ff */
[----:B------:R-:W1:Y:S01]  /*1fd0*/  LDCU UR10, c[0x0][0x4ec] ;  /* 0x00009d80ff0a77ac */ /* 0x000e620008000800 */
[----:B------:R-:W4:Y:S05]  /*1fe0*/  LDCU UR46, c[0x0][0x38c] ;  /* 0x00007180ff2e77ac */ /* 0x000f2a0008000800 */
[----:B------:R-:W-:Y:S01]  /*1ff0*/  UMOV UR4, UR7 ;  /* 0x0000000700047c82 */ /* 0x000fe20008000000 */
[----:B------:R-:W1:Y:S01]  /*2000*/  LDCU UR23, c[0x0][0x4cc] ;  /* 0x00009980ff1777ac */ /* 0x000e620008000800 */
[----:B------:R-:W-:Y:S01]  /*2010*/  USHF.R.U32.HI UR4, URZ, UR33, UR4 ;  /* 0x00000021ff047299 */ /* 0x000fe20008011604 */
[----:B------:R-:W1:Y:S03]  /*2020*/  LDCU.64 UR40, c[0x0][0x390] ;  /* 0x00007200ff2877ac */ /* 0x000e660008000a00 */
[----:B------:R-:W-:-:S02]  /*2030*/  USEL UR4, UR5, UR4, !UP0 ;  /* 0x0000000405047287 */ /* 0x000fc4000c000000 */
[----:B------:R-:W-:Y:S02]  /*2040*/  UISETP.NE.AND UP0, UPT, UR34, 0x1, UPT ;  /* 0x000000012200788c */ /* 0x000fe4000bf05270 */
[----:B------:R-:W-:Y:S01]  /*2050*/  UIMAD.WIDE.U32 UR6, UR4, UR35, URZ ;  /* 0x00000023040672a5 */ /* 0x000fe2000f8e00ff */
[----:B------:R-:W1:Y:S01]  /*2060*/  LDCU.64 UR24, c[0x0][0x4d0] ;  /* 0x00009a00ff1877ac */ /* 0x000e620008000a00 */
[----:B------:R-:W-:-:S05]  /*2070*/  UIADD3 UR38, UPT, UPT, UR50, UR38, URZ ;  /* 0x0000002632267290 */ /* 0x000fca000fffe0ff */
[----:B------:R-:W-:Y:S01]  /*2080*/  UMOV UR6, UR7 ;  /* 0x0000000700067c82 */ /* 0x000fe20008000000 */
[----:B------:R-:W-:Y:S02]  /*2090*/  UIADD3 UR7, UPT, UPT, -UR5, URZ, URZ ;  /* 0x000000ff05077290 */ /* 0x000fe4000fffe1ff */
[----:B---3--:R-:W-:Y:S02]  /*20a0*/  USHF.R.U32.HI UR6, URZ, UR9, UR6 ;  /* 0x00000009ff067299 */ /* 0x008fe40008011606 */
[----:B------:R-:W-:Y:S02]  /*20b0*/  UIMAD UR7, UR8, UR7, UR44 ;  /* 0x00000007080772a4 */ /* 0x000fe4000f8e022c */
[----:B------:R-:W-:Y:S02]  /*20c0*/  USEL UR14, UR4, UR6, !UP0 ;  /* 0x00000006040e7287 */ /* 0x000fe4000c000000 */
[----:B------:R-:W-:Y:S02]  /*20d0*/  UIADD3 UR6, UPT, UPT, -UR4, URZ, URZ ;  /* 0x000000ff04067290 */ /* 0x000fe4000fffe1ff */
[----:B------:R-:W-:-:S02]  /*20e0*/  UIADD3 UR9, UPT, UPT, -UR14, URZ, URZ ;  /* 0x000000ff0e097290 */ /* 0x000fc4000fffe1ff */
[----:B------:R-:W-:Y:S02]  /*20f0*/  UIMAD UR12, UR11, UR6, UR5 ;  /* 0x000000060b0c72a4 */ /* 0x000fe4000f8e0205 */
[----:B------:R-:W-:Y:S02]  /*2100*/  UIMAD UR9, UR34, UR9, UR4 ;  /* 0x00000009220972a4 */ /* 0x000fe4000f8e0204 */
[----:B-1----:R-:W-:Y:S01]  /*2110*/  UIMAD UR11, UR7, UR28, UR10 ;  /* 0x0000001c070b72a4 */ /* 0x002fe2000f8e020a */
[----:B------:R-:W1:Y:S02]  /*2120*/  LDCU.64 UR4, c[0x0][0x4f8] ;  /* 0x00009f00ff0477ac */ /* 0x000e640008000a00 */
[----:B------:R-:W3:Y:S01]  /*2130*/  LDCU UR6, c[0x0][0x500] ;  /* 0x0000a000ff0677ac */ /* 0x000ee20008000800 */
[----:B------:R-:W-:Y:S02]  /*2140*/  UIMAD UR12, UR12, UR29, UR16 ;  /* 0x0000001d0c0c72a4 */ /* 0x000fe4000f8e0210 */
[----:B------:R-:W-:Y:S01]  /*2150*/  UIMAD UR13, UR9, UR13, UR17 ;  /* 0x0000000d090d72a4 */ /* 0x000fe2000f8e0211 */
[----:B------:R-:W-:Y:S01]  /*2160*/  UMOV UR37, UR50 ;  /* 0x0000003200257c82 */ /* 0x000fe20008000000 */
[----:B----4-:R-:W-:-:S10]  /*2170*/  UMOV UR7, UR30 ;  /* 0x0000001e00077c82 */ /* 0x010fd40008000000 */
.L_x_29:
[----:B------:R-:W-:Y:S01]  /*2180*/  @!P2 MOV R3, 0x2000 ;  /* 0x000020000003a802 */ /* 0x000fe20000000f00 */
[----:B------:R-:W-:Y:S01]  /*2190*/  ULEA UR9, UR7, UR36, 0x3 ;  /* 0x0000002407097291 */ /* 0x000fe2000f8e18ff */
[----:B--2---:R-:W-:Y:S11]  /*21a0*/  @P0 BRA `(.L_x_25) ;  /* 0x0000000000100947 */ /* 0x004ff60003800000 */
[----:B------:R-:W-:Y:S04]  /*21b0*/  MOV R4, UR26 ;  /* 0x0000001a00047c02 */ /* 0x000fe80008000f00 */
[----:B------:R-:W-:Y:S04]  /*21c0*/  SHF.L.U32 R4, R4, 0x1f, RZ ;  /* 0x0000001f04047819 */ /* 0x000fe800000006ff */
[----:B------:R-:W2:Y:S02]  /*21d0*/  SYNCS.PHASECHK.TRANS64.TRYWAIT P0, [UR9+0xd0], R4 ;  /* 0x0000d004ff0075a7 */ /* 0x000ea40008001109 */
[----:B--2---:R-:W-:Y:S05]  /*21e0*/  @!P0 BRA `(.L_x_26) ;  /* 0x0000006400708947 */ /* 0x004fea0003800000 */
.L_x_25:
[----:B------:R4:W-:Y:S01]  /*21f0*/  @!P2 SYNCS.ARRIVE.TRANS64 RZ, [UR9], R3 ;  /* 0x00000003ffffa9a7 */ /* 0x0009e20008000009 */
[----:B------:R-:W-:Y:S04]  /*2200*/  BSSY.RECONVERGENT B0, `(.L_x_27) ;  /* 0x0000003000007945 */ /* 0x000fe80003800200 */
[----:B------:R-:W-:Y:S05]  /*2210*/  @P3 BRA `(.L_x_28) ;  /* 0x0000000000043947 */ /* 0x000fea0003800000 */
[----:B-1-3--:R-:W-:Y:S05]  /*2220*/  BPT.TRAP 0x1 ;  /* 0x000000040000795c */ /* 0x00afea0000300000 */
.L_x_28:
[----:B-1-3--:R-:W-:Y:S05]  /*2230*/  BSYNC.RECONVERGENT B0 ;  /* 0x0000000000007941 */ /* 0x00afea0003800200 */
.L_x_27:
[----:B------:R-:W-:Y:S02]  /*2240*/  UIADD3 UR8, UPT, UPT, UR7, 0x1, URZ ;  /* 0x0000000107087890 */ /* 0x000fe4000fffe0ff */
[----:B------:R-:W-:Y:S02]  /*2250*/  UIMAD UR16, UR20, UR23, UR4 ;  /* 0x00000017141072a4 */ /* 0x000fe4000f8e0204 */
[----:B------:R-:W-:Y:S02]  /*2260*/  UISETP.NE.AND UP0, UPT, UR8, 0x1a, UPT ;  /* 0x0000001a0800788c */ /* 0x000fe4000bf05270 */
[----:B------:R-:W-:Y:S02]  /*2270*/  UIMAD UR15, UR21, UR24, UR5 ;  /* 0x00000018150f72a4 */ /* 0x000fe4000f8e0205 */
[----:B------:R-:W-:Y:S02]  /*2280*/  USEL UR10, URZ, 0x1, UP0 ;  /* 0x00000001ff0a7887 */ /* 0x000fe40008000000 */
[----:B------:R-:W-:Y:S02]  /*2290*/  USEL UR30, UR8, URZ, UP0 ;  /* 0x000000ff081e7287 */ /* 0x000fe40008000000 */
[----:B------:R-:W-:Y:S02]  /*22a0*/  ULOP3.LUT UR26, UR26, UR10, URZ, 0x3c, !UPT ;  /* 0x0000000a1a1a7292 */ /* 0x000fe4000f8e3cff */
[----:B------:R-:W-:Y:S02]  /*22b0*/  ULEA UR8, UR30, UR36, 0x3 ;  /* 0x000000241e087291 */ /* 0x000fe4000f8e18ff */
[----:B------:R-:W-:Y:S02]  /*22c0*/  ULEA UR18, UR7, UR36, 0xc ;  /* 0x0000002407127291 */ /* 0x000fe4000f8e60ff */
[----:B------:R-:W-:Y:S01]  /*22d0*/  UIMAD UR7, UR22, UR25, UR6 ;  /* 0x00000019160772a4 */ /* 0x000fe2000f8e0206 */
[----:B--2---:R-:W-:Y:S01]  /*22e0*/  MOV R0, UR26 ;  /* 0x0000001a00007c02 */ /* 0x004fe20008000f00 */
[----:B------:R-:W-:Y:S02]  /*22f0*/  ULEA UR15, UR15, UR16, 0x5 ;  /* 0x000000100f0f7291 */ /* 0x000fe4000f8e28ff */
[----:B------:R-:W-:Y:S01]  /*2300*/  UIADD3 UR34, UP0, UPT, UR42, 0x80, URZ ;  /* 0x000000802a227890 */ /* 0x000fe2000ff1e0ff */
[----:B------:R-:W-:Y:S01]  /*2310*/  SHF.L.U32 R0, R0, 0x1f, RZ ;  /* 0x0000001f00007819 */ /* 0x000fe200000006ff */
[----:B------:R-:W-:Y:S02]  /*2320*/  ULEA UR7, UR7, UR15, 0xa ;  /* 0x0000000f07077291 */ /* 0x000fe4000f8e50ff */
[----:B------:R-:W-:Y:S01]  /*2330*/  USHF.L.U32 UR10, UR27, 0x5, URZ ;  /* 0x000000051b0a7899 */ /* 0x000fe200080006ff */
[----:B------:R1:W2:Y:S01]  /*2340*/  SYNCS.PHASECHK.TRANS64.TRYWAIT P0, [UR8+0xd0], R0 ;  /* 0x0000d000ff0075a7 */ /* 0x0002a20008001108 */
[----:B------:R-:W-:Y:S02]  /*2350*/  UIADD3.X UR35, UPT, UPT, URZ, UR43, URZ, UP0, !UPT ;  /* 0x0000002bff237290 */ /* 0x000fe400087fe4ff */
[----:B------:R-:W-:Y:S02]  /*2360*/  UIADD3 UR8, UPT, UPT, UR18, 0x3600, URZ ;  /* 0x0000360012087890 */ /* 0x000fe4000fffe0ff */
[----:B------:R-:W-:Y:S02]  /*2370*/  UPRMT UR7, UR7, 0x5410, URZ ;  /* 0x0000541007077896 */ /* 0x000fe400080000ff */
[----:B------:R-:W-:Y:S02]  /*2380*/  UIADD3 UR32, UP3, UPT, UR42, 0x200, URZ ;  /* 0x000002002a207890 */ /* 0x000fe4000ff7e0ff */
[----:B------:R-:W-:Y:S02]  /*2390*/  UIADD3 UR16, UPT, UPT, UR18, 0x1d600, URZ ;  /* 0x0001d60012107890 */ /* 0x000fe4000fffe0ff */
[----:B------:R-:W-:Y:S02]  /*23a0*/  UIADD3.X UR33, UPT, UPT, URZ, UR43, URZ, UP3, !UPT ;  /* 0x0000002bff217290 */ /* 0x000fe40009ffe4ff */
[----:B------:R-:W-:Y:S01]  /*23b0*/  UIADD3 UR31, UPT, UPT, UR20, 0x1, URZ ;  /* 0x00000001141f7890 */ /* 0x000fe2000fffe0ff */
[----:B------:R3:W-:Y:S01]  /*23c0*/  UTMALDG.5D.IM2COL [UR8], [UR34], UR7 ;  /* 0x00000008220073b4 */ /* 0x0007e20008060007 */
[----:B------:R-:W-:Y:S02]  /*23d0*/  UIADD3 UR29, UPT, UPT, UR21, 0x1, URZ ;  /* 0x00000001151d7890 */ /* 0x000fe4000fffe0ff */
[----:B------:R-:W-:Y:S02]  /*23e0*/  UISETP.NE.AND UP2, UPT, UR31, UR46, UPT ;  /* 0x0000002e1f00728c */ /* 0x000fe4000bf45270 */
[----:B------:R-:W-:Y:S01]  /*23f0*/  UIADD3 UR28, UPT, UPT, UR22, 0x1, URZ ;  /* 0x00000001161c7890 */ /* 0x000fe2000fffe0ff */
[----:B------:R-:W-:Y:S01]  /*2400*/  UMOV UR44, 0x0 ;  /* 0x00000000002c7882 */ /* 0x000fe20000000000 */
[----:B------:R-:W-:Y:S01]  /*2410*/  UMOV UR45, 0x10000000 ;  /* 0x10000000002d7882 */ /* 0x000fe20000000000 */
[----:B------:R-:W-:Y:S01]  /*2420*/  UMOV UR17, UR9 ;  /* 0x0000000900117c82 */ /* 0x000fe20008000000 */
[----:B------:R-:W-:Y:S02]  /*2430*/  UMOV UR18, UR10 ;  /* 0x0000000a00127c82 */ /* 0x000fe40008000000 */
[----:B------:R4:W-:Y:S03]  /*2440*/  UTMALDG.5D [UR16], [UR32], desc[UR44] ;  /* 0x00002c10200075b4 */ /* 0x0009e60008021000 */
[----:B------:R-:W-:Y:S04]  /*2450*/  @UP2 UIADD3 UR29, UPT, UPT, UR21, URZ, URZ ;  /* 0x000000ff151d2290 */ /* 0x000fe8000fffe0ff */
[----:B------:R-:W-:Y:S11]  /*2460*/  UISETP.NE.AND UP1, UPT, UR29, UR40, UPT ;  /* 0x000000281d00728c */ /* 0x000ff6000bf25270 */
[----:B------:R-:W-:Y:S04]  /*2470*/  @UP1 UIADD3 UR28, UPT, UPT, UR22, URZ, URZ ;  /* 0x000000ff161c1290 */ /* 0x000fe8000fffe0ff */
[----:B------:R-:W-:Y:S02]  /*2480*/  UISETP.NE.AND UP0, UPT, UR28, UR41, UPT ;  /* 0x000000291c00728c */ /* 0x000fe4000bf05270 */
[----:B---3--:R-:W-:Y:S02]  /*2490*/  UIADD3 UR8, UPT, UPT, UR27, 0x1, URZ ;  /* 0x000000011b087890 */ /* 0x008fe4000fffe0ff */
[----:B------:R-:W-:Y:S07]  /*24a0*/  UIADD3 UR7, UPT, UPT, UR37, -0x1, URZ ;  /* 0xffffffff25077890 */ /* 0x000fee000fffe0ff */
[----:B------:R-:W-:Y:S07]  /*24b0*/  @UP0 UIADD3 UR8, UPT, UPT, UR27, URZ, URZ ;  /* 0x000000ff1b080290 */ /* 0x000fee000fffe0ff */
[----:B------:R-:W-:Y:S01]  /*24c0*/  UMOV UR27, UR8 ;  /* 0x00000008001b7c82 */ /* 0x000fe20008000000 */
[----:B----4-:R-:W-:Y:S02]  /*24d0*/  USEL UR22, UR28, URZ, UP0 ;  /* 0x000000ff1c167287 */ /* 0x010fe40008000000 */
[----:B------:R-:W-:Y:S02]  /*24e0*/  UISETP.GT.U32.AND UP0, UPT, UR37, 0x1, UPT ;  /* 0x000000012500788c */ /* 0x000fe4000bf04070 */
[----:B------:R-:W-:Y:S02]  /*24f0*/  USEL UR20, UR31, URZ, UP2 ;  /* 0x000000ff1f147287 */ /* 0x000fe40009000000 */
[----:B------:R-:W-:Y:S01]  /*2500*/  USEL UR21, UR29, URZ, UP1 ;  /* 0x000000ff1d157287 */ /* 0x000fe20008800000 */
[----:B------:R-:W-:Y:S01]  /*2510*/  UMOV UR37, UR7 ;  /* 0x0000000700257c82 */ /* 0x000fe20008000000 */
[----:B------:R-:W-:Y:S03]  /*2520*/  UMOV UR7, UR30 ;  /* 0x0000001e00077c82 */ /* 0x000fe60008000000 */
[----:B-1----:R-:W-:Y:S07]  /*2530*/  BRA.U UP0, `(.L_x_29) ;  /* 0xfffffffd00107547 */ /* 0x002fee000b83ffff */
.L_x_24:
[----:B------:R-:W-:Y:S01]  /*2540*/  SHF.L.U32 R3, R2, 0x1f, RZ ;  /* 0x0000001f02037819 */ /* 0x000fe200000006ff */
[----:B------:R-:W-:-:S03]  /*2550*/  NOP ;  /* 0x0000000000007918 */ /* 0x000fc60000000000 */
[----:B--2---:R-:W2:Y:S02]  /*2560*/  SYNCS.PHASECHK.TRANS64.TRYWAIT P0, [UR36+0x1e0], R3 ;  /* 0x0001e003ff0075a7 */ /* 0x004ea40008001124 */
[----:B--2---:R-:W-:Y:S05]  /*2570*/  @!P0 BRA `(.L_x_30) ;  /* 0x0000006000a48947 */ /* 0x004fea0003800000 */
.L_x_133:
[----:B------:R-:W2:Y:S01]  /*2580*/  LDS.128 R4, [UR36+0x220] ;  /* 0x00022024ff047984 */ /* 0x000ea20008000c00 */
[----:B------:R-:W-:Y:S02]  /*2590*/  UIADD3 UR4, UPT, UPT, UR36, 0x1e8, URZ ;  /* 0x000001e824047890 */ /* 0x000fe4000fffe0ff */
[----:B------:R-:W-:Y:S01]  /*25a0*/  UISETP.GE.AND UP0, UPT, UR39, 0x1, UPT ;  /* 0x000000012700788c */ /* 0x000fe2000bf06270 */
[----:B------:R-:W-:Y:S01]  /*25b0*/  @!PT LDS RZ, [RZ] ;  /* 0x00000000fffff984 */ /* 0x000fe20000000800 */
[----:B------:R-:W-:Y:S01]  /*25c0*/  @!PT LDS RZ, [RZ] ;  /* 0x00000000fffff984 */ /* 0x000fe20000000800 */
[----:B------:R-:W-:Y:S01]  /*25d0*/  @!PT LDS RZ, [RZ] ;  /* 0x00000000fffff984 */ /* 0x000fe20000000800 */
[----:B------:R-:W-:Y:S01]  /*25e0*/  @!PT LDS RZ, [RZ] ;  /* 0x00000000fffff984 */ /* 0x000fe20000000800 */
[----:B------:R3:W-:Y:S06]  /*25f0*/  MEMBAR.ALL.CTA ;  /* 0x0000000000007992 */ /* 0x0007ec0000008000 */
[----:B---3--:R-:W3:Y:S01]  /*2600*/  FENCE.VIEW.ASYNC.S ;  /* 0x00000000000073c6 */ /* 0x008ee20000000000 */
[----:B------:R-:W-:-:S09]  /*2610*/  UPRMT UR4, URZ, 0x654, UR4 ;  /* 0x00000654ff047896 */ /* 0x000fd20008000004 */
[----:B---3--:R-:W-:Y:S01]  /*2620*/  SYNCS.ARRIVE.TRANS64.RED.A1T0 RZ, [UR4], RZ ;  /* 0x000000ffffff79a7 */ /* 0x008fe20008100404 */
[----:B--2---:R-:W-:-:S13]  /*2630*/  LOP3.LUT P0, RZ, R6, 0x1, RZ, 0xc0, !PT ;  /* 0x0000000106ff7812 */ /* 0x004fda000780c0ff */
[----:B------:R-:W-:Y:S01]  /*2640*/  VOTEU.ANY UP1, P0 ;  /* 0x0000000000ff7886 */ /* 0x000fe20000020100 */
[----:B------:R-:W-:-:S13]  /*2650*/  PLOP3.LUT P0, PT, PT, PT, UP1, 0x80, 0x8 ;  /* 0x000000000008781c */ /* 0x000fda0003f0f018 */
[----:B-1----:R-:W-:Y:S02]  /*2660*/  @P0 MOV R0, R4 ;  /* 0x0000000400000202 */ /* 0x002fe40000000f00 */
[----:B------:R-:W-:Y:S02]  /*2670*/  @P0 LOP3.LUT R4, R5, 0xffff, RZ, 0xc0, !PT ;  /* 0x0000ffff05040812 */ /* 0x000fe400078ec0ff */
[----:B------:R-:W-:Y:S02]  /*2680*/  @P0 R2UR UR6, R0 ;  /* 0x00000000000602ca */ /* 0x000fe400000e0000 */
[----:B------:R-:W-:-:S11]  /*2690*/  @P0 R2UR UR5, R4 ;  /* 0x00000000040502ca */ /* 0x000fd600000e0000 */
[----:B------:R-:W-:Y:S02]  /*26a0*/  @UP1 UMOV UR49, UR6 ;  /* 0x0000000600311c82 */ /* 0x000fe40008000000 */
[----:B------:R-:W-:Y:S01]  /*26b0*/  @UP1 UMOV UR48, UR5 ;  /* 0x0000000500301c82 */ /* 0x000fe20008000000 */
[----:B------:R-:W-:Y:S05]  /*26c0*/  BRA.U !UP0, `(.L_x_31) ;  /* 0x0000000108d47547 */ /* 0x000fea000b800000 */
[----:B------:R-:W1:Y:S01]  /*26d0*/  LDCU.128 UR16, c[0x0][0xc10] ;  /* 0x00018200ff1077ac */ /* 0x000e620008000c00 */
[----:B------:R-:W2:Y:S01]  /*26e0*/  LDCU UR20, c[0x0][0xc20] ;  /* 0x00018400ff1477ac */ /* 0x000ea20008000800 */
[----:B------:R-:W3:Y:S01]  /*26f0*/  LDCU UR13, c[0x0][0xc0c] ;  /* 0x00018180ff0d77ac */ /* 0x000ee20008000800 */
[----:B------:R-:W4:Y:S01]  /*2700*/  LDCU.64 UR14, c[0x0][0xc28] ;  /* 0x00018500ff0e77ac */ /* 0x000f220008000a00 */
[----:B------:R-:W-:Y:S02]  /*2710*/  UISETP.NE.AND UP3, UPT, UR39, 0x1, UPT ;  /* 0x000000012700788c */ /* 0x000fe4000bf65270 */
[----:B-1----:R-:W-:Y:S02]  /*2720*/  UIMAD.WIDE.U32 UR4, UR52, UR19, URZ ;  /* 0x00000013340472a5 */ /* 0x002fe4000f8e00ff */
[----:B------:R-:W-:Y:S02]  /*2730*/  UIMAD.WIDE.U32 UR6, UR53, UR16, URZ ;  /* 0x00000010350672a5 */ /* 0x000fe4000f8e00ff */
[----:B------:R-:W-:-:S02]  /*2740*/  UISETP.NE.AND UP0, UPT, UR18, 0x1, UPT ;  /* 0x000000011200788c */ /* 0x000fc4000bf05270 */
[----:B------:R-:W-:Y:S01]  /*2750*/  UIMAD.WIDE.U32 UR10, UR48, UR19, URZ ;  /* 0x00000013300a72a5 */ /* 0x000fe2000f8e00ff */
[----:B------:R-:W-:Y:S01]  /*2760*/  UMOV UR4, UR5 ;  /* 0x0000000500047c82 */ /* 0x000fe20008000000 */
[----:B---3--:R-:W-:Y:S02]  /*2770*/  UISETP.NE.AND UP2, UPT, UR13, 0x1, UPT ;  /* 0x000000010d00788c */ /* 0x008fe4000bf45270 */
[----:B--2---:R-:W-:Y:S02]  /*2780*/  USHF.R.U32.HI UR5, URZ, UR20, UR4 ;  /* 0x00000014ff057299 */ /* 0x004fe40008011604 */
[----:B------:R-:W-:Y:S01]  /*2790*/  UIMAD.WIDE.U32 UR8, UR49, UR16, URZ ;  /* 0x00000010310872a5 */ /* 0x000fe2000f8e00ff */
[----:B------:R-:W-:Y:S01]  /*27a0*/  UMOV UR4, UR7 ;  /* 0x0000000700047c82 */ /* 0x000fe20008000000 */
[----:B------:R-:W-:Y:S02]  /*27b0*/  USEL UR5, UR52, UR5, !UP0 ;  /* 0x0000000534057287 */ /* 0x000fe4000c000000 */
[----:B------:R-:W-:-:S02]  /*27c0*/  USHF.R.U32.HI UR4, URZ, UR17, UR4 ;  /* 0x00000011ff047299 */ /* 0x000fc40008011604 */
[----:B----4-:R-:W-:Y:S02]  /*27d0*/  UIMAD.WIDE.U32 UR6, UR5, UR14, URZ ;  /* 0x0000000e050672a5 */ /* 0x010fe4000f8e00ff */
[----:B------:R-:W-:Y:S01]  /*27e0*/  USEL UR12, UR53, UR4, !UP2 ;  /* 0x00000004350c7287 */ /* 0x000fe2000d000000 */
[----:B------:R-:W-:Y:S02]  /*27f0*/  UMOV UR8, UR9 ;  /* 0x0000000900087c82 */ /* 0x000fe40008000000 */
[----:B------:R-:W-:Y:S01]  /*2800*/  UMOV UR4, UR11 ;  /* 0x0000000b00047c82 */ /* 0x000fe20008000000 */
[----:B------:R-:W-:Y:S01]  /*2810*/  UIMAD.WIDE.U32 UR10, UR12, UR14, URZ ;  /* 0x0000000e0c0a72a5 */ /* 0x000fe2000f8e00ff */
[----:B------:R-:W-:Y:S01]  /*2820*/  UMOV UR6, UR7 ;  /* 0x0000000700067c82 */ /* 0x000fe20008000000 */
[----:B------:R-:W-:Y:S02]  /*2830*/  USHF.R.U32.HI UR4, URZ, UR20, UR4 ;  /* 0x00000014ff047299 */ /* 0x000fe40008011604 */
[----:B------:R-:W-:-:S02]  /*2840*/  @UP3 USHF.R.U32.HI UR5, URZ, UR15, UR6 ;  /* 0x0000000fff053299 */ /* 0x000fc40008011606 */
[----:B------:R-:W-:Y:S01]  /*2850*/  USHF.R.U32.HI UR17, URZ, UR17, UR8 ;  /* 0x00000011ff117299 */ /* 0x000fe20008011608 */
[----:B------:R-:W-:Y:S01]  /*2860*/  UMOV UR6, UR11 ;  /* 0x0000000b00067c82 */ /* 0x000fe20008000000 */
[----:B------:R-:W-:Y:S02]  /*2870*/  USEL UR4, UR48, UR4, !UP0 ;  /* 0x0000000430047287 */ /* 0x000fe4000c000000 */
[----:B------:R-:W-:Y:S02]  /*2880*/  @UP3 USHF.R.U32.HI UR12, URZ, UR15, UR6 ;  /* 0x0000000fff0c3299 */ /* 0x000fe40008011606 */
[----:B------:R-:W-:Y:S02]  /*2890*/  UIMAD UR6, UR39, UR5, URZ ;  /* 0x00000005270672a4 */ /* 0x000fe4000f8e02ff */
[----:B------:R-:W-:Y:S02]  /*28a0*/  USEL UR5, UR49, UR17, !UP2 ;  /* 0x0000001131057287 */ /* 0x000fe4000d000000 */
[----:B------:R-:W-:-:S02]  /*28b0*/  UIMAD UR8, UR39, UR12, URZ ;  /* 0x0000000c270872a4 */ /* 0x000fc4000f8e02ff */
[----:B------:R-:W-:Y:S02]  /*28c0*/  UISETP.GE.AND UP0, UPT, UR4, UR6, UPT ;  /* 0x000000060400728c */ /* 0x000fe4000bf06270 */
[----:B------:R-:W-:Y:S02]  /*28d0*/  UIMAD.WIDE.U32 UR6, UR4, UR14, URZ ;  /* 0x0000000e040672a5 */ /* 0x000fe4000f8e00ff */
[----:B------:R-:W-:Y:S02]  /*28e0*/  UISETP.GE.OR UP0, UPT, UR5, UR8, UP0 ;  /* 0x000000080500728c */ /* 0x000fe40008706670 */
[----:B------:R-:W-:Y:S02]  /*28f0*/  UIMAD.WIDE.U32 UR8, UR5, UR14, URZ ;  /* 0x0000000e050872a5 */ /* 0x000fe4000f8e00ff */
[----:B------:R-:W-:Y:S01]  /*2900*/  UIADD3 UR10, UPT, UPT, -UR4, URZ, URZ ;  /* 0x000000ff040a7290 */ /* 0x000fe2000fffe1ff */
[----:B------:R-:W-:Y:S02]  /*2910*/  UMOV UR6, UR7 ;  /* 0x0000000700067c82 */ /* 0x000fe40008000000 */
[----:B------:R-:W-:-:S02]  /*2920*/  USHF.R.U32.HI UR6, URZ, UR15, UR6 ;  /* 0x0000000fff067299 */ /* 0x000fc40008011606 */
[----:B------:R-:W-:Y:S02]  /*2930*/  UIMAD UR10, UR18, UR10, UR48 ;  /* 0x0000000a120a72a4 */ /* 0x000fe4000f8e0230 */
[----:B------:R-:W-:Y:S01]  /*2940*/  USEL UR6, UR4, UR6, !UP3 ;  /* 0x0000000604067287 */ /* 0x000fe2000d800000 */
[----:B------:R-:W-:Y:S01]  /*2950*/  @!UP0 UMOV UR7, UR9 ;  /* 0x0000000900078c82 */ /* 0x000fe20008000000 */
[----:B------:R-:W-:Y:S02]  /*2960*/  UIADD3 UR9, UPT, UPT, -UR5, URZ, URZ ;  /* 0x000000ff05097290 */ /* 0x000fe4000fffe1ff */
[----:B------:R-:W-:Y:S02]  /*2970*/  @!UP0 USHF.R.U32.HI UR7, URZ, UR15, UR7 ;  /* 0x0000000fff078299 */ /* 0x000fe40008011607 */
[----:B------:R-:W-:Y:S02]  /*2980*/  UIADD3 UR8, UPT, UPT, -UR6, URZ, URZ ;  /* 0x000000ff06087290 */ /* 0x000fe4000fffe1ff */
[----:B------:R-:W-:-:S02]  /*2990*/  @!UP0 USEL UR7, UR5, UR7, !UP3 ;  /* 0x0000000705078287 */ /* 0x000fc4000d800000 */
[----:B------:R-:W-:Y:S02]  /*29a0*/  UIMAD UR8, UR39, UR8, UR4 ;  /* 0x00000008270872a4 */ /* 0x000fe4000f8e0204 */
[----:B------:R-:W-:Y:S02]  /*29b0*/  @!UP0 UIADD3 UR6, UPT, UPT, UR6, -UR7, URZ ;  /* 0x8000000706068290 */ /* 0x000fe4000fffe0ff */
[----:B------:R-:W-:Y:S02]  /*29c0*/  @!UP0 UIMAD UR7, UR8, UR12, UR7 ;  /* 0x0000000c080782a4 */ /* 0x000fe4000f8e0207 */
[----:B------:R-:W-:Y:S02]  /*29d0*/  @!UP0 UIMAD UR4, UR39, UR6, UR5 ;  /* 0x00000006270482a4 */ /* 0x000fe4000f8e0205 */
[----:B------:R-:W-:Y:S02]  /*29e0*/  UIMAD UR6, UR13, UR9, UR49 ;  /* 0x000000090d0672a4 */ /* 0x000fe4000f8e0231 */
[----:B------:R-:W-:Y:S01]  /*29f0*/  UIMAD UR48, UR4, UR18, UR10 ;  /* 0x00000012043072a4 */ /* 0x000fe2000f8e020a */
[----:B------:R-:W-:-:S02]  /*2a00*/  @!UP0 UMOV UR5, UR7 ;  /* 0x0000000700058c82 */ /* 0x000fc40008000000 */
[----:B------:R-:W-:-:S12]  /*2a10*/  UIMAD UR49, UR5, UR13, UR6 ;  /* 0x0000000d053172a4 */ /* 0x000fd8000f8e0206 */
.L_x_31:
        /* <DEDUP_REMOVED lines=20> */
.L_x_32:
[----:B------:R-:W-:Y:S01]  /*2b60*/  R2UR UR5, R45 ;  /* 0x000000002d0572ca */ /* 0x000fe200000e0000 */
[----:B------:R-:W-:Y:S01]  /*2b70*/  UMOV UR31, UR38 ;  /* 0x00000026001f7c82 */ /* 0x000fe20008000000 */
[----:B------:R-:W-:Y:S02]  /*2b80*/  R2UR UR4, R44 ;  /* 0x000000002c0472ca */ /* 0x000fe400000e0000 */
[----:B------:R-:W-:Y:S02]  /*2b90*/  PLOP3.LUT P1, PT, PT, PT, PT, 0x80, 0x8 ;  /* 0x000000000008781c */ /* 0x000fe40003f2f070 */
[----:B------:R-:W-:-:S07]  /*2ba0*/  LOP3.LUT R2, R2, 0x1, RZ, 0x3c, !PT ;  /* 0x0000000102027812 */ /* 0x000fce00078e3cff */
[----:B------:R-:W-:Y:S02]  /*2bb0*/  UIADD3 UR51, UPT, UPT, UR49, UR5, URZ ;  /* 0x0000000531337290 */ /* 0x000fe4000fffe0ff */
[----:B------:R-:W-:Y:S01]  /*2bc0*/  UIADD3 UR22, UPT, UPT, UR48, UR4, URZ ;  /* 0x0000000430167290 */ /* 0x000fe2000fffe0ff */
[----:B------:R-:W-:Y:S11]  /*2bd0*/  BRA.U UP1, `(.L_x_33) ;  /* 0xffffffe901e07547 */ /* 0x000ff6000b83ffff */
[----:B------:R-:W-:Y:S01]  /*2be0*/  UIADD3 UR36, UPT, UPT, UR36, 0xd0, URZ ;  /* 0x000000d024247890 */ /* 0x000fe2000fffe0ff */
[----:B------:R-:W-:-:S03]  /*2bf0*/  MOV R2, UR26 ;  /* 0x0000001a00027c02 */ /* 0x000fc60008000f00 */
[----:B------:R-:W-:Y:S01]  /*2c00*/  ULEA UR4, UR30, UR36, 0x3 ;  /* 0x000000241e047291 */ /* 0x000fe2000f8e18ff */
[----:B------:R-:W-:-:S08]  /*2c10*/  SHF.L.U32 R2, R2, 0x1f, RZ ;  /* 0x0000001f02027819 */ /* 0x000fd000000006ff */
[----:B------:R-:W1:Y:S02]  /*2c20*/  SYNCS.PHASECHK.TRANS64.TRYWAIT P0, [UR4], R2 ;  /* 0x00000002ff0075a7 */ /* 0x000e640008001104 */
[----:B-1----:R-:W-:Y:S05]  /*2c30*/  @!P0 BRA `(.L_x_34) ;  /* 0x0000005c000c8947 */ /* 0x002fea0003800000 */
.L_x_135:
[----:B------:R-:W-:-:S04]  /*2c40*/  UIADD3 UR4, UPT, UPT, UR30, 0x1, URZ ;  /* 0x000000011e047890 */ /* 0x000fc8000fffe0ff */
[----:B------:R-:W-:-:S04]  /*2c50*/  UISETP.NE.AND UP0, UPT, UR4, 0x1a, UPT ;  /* 0x0000001a0400788c */ /* 0x000fc8000bf05270 */
[----:B------:R-:W-:Y:S02]  /*2c60*/  USEL UR5, URZ, 0x1, UP0 ;  /* 0x00000001ff057887 */ /* 0x000fe40008000000 */
[----:B------:R-:W-:Y:S02]  /*2c70*/  USEL UR4, UR4, URZ, UP0 ;  /* 0x000000ff04047287 */ /* 0x000fe40008000000 */
[----:B------:R-:W-:Y:S02]  /*2c80*/  ULOP3.LUT UR6, UR26, UR5, URZ, 0x3c, !UPT ;  /* 0x000000051a067292 */ /* 0x000fe4000f8e3cff */
[----:B------:R-:W-:-:S04]  /*2c90*/  ULEA UR5, UR4, UR36, 0x3 ;  /* 0x0000002404057291 */ /* 0x000fc8000f8e18ff */
[----:B-1----:R-:W-:-:S04]  /*2ca0*/  MOV R2, UR6 ;  /* 0x0000000600027c02 */ /* 0x002fc80008000f00 */
[----:B------:R-:W-:-:S04]  /*2cb0*/  SHF.L.U32 R2, R2, 0x1f, RZ ;  /* 0x0000001f02027819 */ /* 0x000fc800000006ff */
[----:B------:R-:W1:Y:S02]  /*2cc0*/  SYNCS.PHASECHK.TRANS64.TRYWAIT P0, [UR5], R2 ;  /* 0x00000002ff0075a7 */ /* 0x000e640008001105 */
[----:B-1----:R-:W-:Y:S05]  /*2cd0*/  @!P0 BRA `(.L_x_35) ;  /* 0x0000005800fc8947 */ /* 0x002fea0003800000 */
.L_x_137:
        /* <DEDUP_REMOVED lines=10> */
.L_x_139:
        /* <DEDUP_REMOVED lines=10> */
.L_x_141:
        /* <DEDUP_REMOVED lines=10> */
.L_x_143:
        /* <DEDUP_REMOVED lines=10> */
.L_x_145:
        /* <DEDUP_REMOVED lines=10> */
.L_x_147:
        /* <DEDUP_REMOVED lines=10> */
.L_x_149:
        /* <DEDUP_REMOVED lines=10> */
.L_x_151:
        /* <DEDUP_REMOVED lines=10> */
.L_x_153:
        /* <DEDUP_REMOVED lines=10> */
.L_x_155:
        /* <DEDUP_REMOVED lines=10> */
.L_x_157:
        /* <DEDUP_REMOVED lines=10> */
.L_x_159:
        /* <DEDUP_REMOVED lines=10> */
.L_x_161:
        /* <DEDUP_REMOVED lines=10> */
.L_x_163:
        /* <DEDUP_REMOVED lines=10> */
.L_x_165:
        /* <DEDUP_REMOVED lines=10> */
.L_x_167:
        /* <DEDUP_REMOVED lines=10> */
.L_x_169:
        /* <DEDUP_REMOVED lines=10> */
.L_x_171:
        /* <DEDUP_REMOVED lines=10> */
.L_x_173:
        /* <DEDUP_REMOVED lines=10> */
.L_x_175:
        /* <DEDUP_REMOVED lines=10> */
.L_x_177:
        /* <DEDUP_REMOVED lines=10> */
.L_x_179:
        /* <DEDUP_REMOVED lines=10> */
.L_x_181:
        /* <DEDUP_REMOVED lines=10> */
.L_x_183:
[----:B------:R-:W-:-:S04]  /*3b40*/  UIADD3 UR4, UPT, UPT, UR4, 0x1, URZ ;  /* 0x0000000104047890 */ /* 0x000fc8000fffe0ff */
[----:B------:R-:W-:-:S04]  /*3b50*/  UISETP.NE.AND UP0, UPT, UR4, 0x1a, UPT ;  /* 0x0000001a0400788c */ /* 0x000fc8000bf05270 */
[----:B------:R-:W-:Y:S02]  /*3b60*/  USEL UR5, URZ, 0x1, UP0 ;  /* 0x00000001ff057887 */ /* 0x000fe40008000000 */
[----:B------:R-:W-:Y:S02]  /*3b70*/  USEL UR4, UR4, URZ, UP0 ;  /* 0x000000ff04047287 */ /* 0x000fe40008000000 */
[----:B------:R-:W-:Y:S02]  /*3b80*/  ULOP3.LUT UR5, UR6, UR5, URZ, 0x3c, !UPT ;  /* 0x0000000506057292 */ /* 0x000fe4000f8e3cff */
[----:B------:R-:W-:-:S04]  /*3b90*/  ULEA UR4, UR4, UR36, 0x3 ;  /* 0x0000002404047291 */ /* 0x000fc8000f8e18ff */
[----:B-1----:R-:W-:Y:S02]  /*3ba0*/  IMAD.U32 R2, RZ, RZ, UR5 ;  /* 0x00000005ff027e24 */ /* 0x002fe4000f8e00ff */
[----:B------:R-:W-:-:S03]  /*3bb0*/  MOV R0, UR4 ;  /* 0x0000000400007c02 */ /* 0x000fc60008000f00 */
[----:B------:R-:W-:-:S07]  /*3bc0*/  SHF.L.U32 R2, R2, 0x1f, RZ ;  /* 0x0000001f02027819 */ /* 0x000fce00000006ff */
.L_x_59:
[----:B-1----:R1:W2:Y:S02]  /*3bd0*/  SYNCS.PHASECHK.TRANS64.TRYWAIT P0, [R0+URZ], R2 ;  /* 0x00000002000075a7 */ /* 0x0022a400080011ff */
[----:B--2---:R-:W-:Y:S05]  /*3be0*/  @!P0 NANOSLEEP.SYNCS 0x989680 ;  /* 0x009896800000895d */ /* 0x004fea0003900000 */
[----:B------:R-:W2:Y:S02]  /*3bf0*/  @!P0 SYNCS.PHASECHK.TRANS64 P0, [R0+URZ], R2 ;  /* 0x00000002000085a7 */ /* 0x000ea400080010ff */
[----:B--2---:R-:W-:Y:S05]  /*3c00*/  @P0 EXIT ;  /* 0x000000000000094d */ /* 0x004fea0003800000 */
[----:B------:R-:W-:Y:S05]  /*3c10*/  BRA `(.L_x_59) ;  /* 0xfffffffc00ec7947 */ /* 0x000fea000383ffff */
.L_x_17:
[----:B------:R-:W2:Y:S02]  /*3c20*/  S2UR UR4, SR_CgaCtaId ;  /* 0x00000000000479c3 */ /* 0x000ea40000008800 */
[----:B--2---:R-:W-:-:S04]  /*3c30*/  UISETP.NE.AND UP0, UPT, UR4, URZ, UPT ;  /* 0x000000ff0400728c */ /* 0x004fc8000bf05270 */
[----:B------:R-:W-:-:S09]  /*3c40*/  UISETP.NE.OR UP0, UPT, UR15, 0x1, UP0 ;  /* 0x000000010f00788c */ /* 0x000fd20008705670 */
[----:B------:R-:W-:Y:S05]  /*3c50*/  BRA.U UP0, `(.L_x_60) ;  /* 0x0000000100b47547 */ /* 0x000fea000b800000 */
[----:B------:R-:W2:Y:S01]  /*3c60*/  S2UR UR5, SR_CgaCtaId ;  /* 0x00000000000579c3 */ /* 0x000ea20000008800 */
[----:B------:R-:W-:Y:S01]  /*3c70*/  UMOV UR4, 0x400 ;  /* 0x0000040000047882 */ /* 0x000fe20000000000 */
[----:B------:R-:W-:Y:S01]  /*3c80*/  HFMA2 R3, -RZ, RZ, 0, 5.9604644775390625e-08 ;  /* 0x00000001ff037431 */ /* 0x000fe200000001ff */
[----:B------:R-:W-:Y:S01]  /*3c90*/  ISETP.NE.AND P0, PT, R0, RZ, PT ;  /* 0x000000ff0000720c */ /* 0x000fe20003f05270 */
[----:B------:R-:W-:Y:S01]  /*3ca0*/  IMAD.MOV.U32 R8, RZ, RZ, RZ ;  /* 0x000000ffff087224 */ /* 0x000fe200078e00ff */
[----:B--2---:R-:W-:-:S04]  /*3cb0*/  ULEA UR4, UR5, UR4, 0x18 ;  /* 0x0000000405047291 */ /* 0x004fc8000f8ec0ff */
[----:B------:R-:W-:Y:S02]  /*3cc0*/  UIADD3 UR5, UPT, UPT, UR4, 0x1e8, URZ ;  /* 0x000001e804057890 */ /* 0x000fe4000fffe0ff */
[----:B------:R-:W-:Y:S02]  /*3cd0*/  UIADD3 UR8, UPT, UPT, UR4, 0x1e0, URZ ;  /* 0x000001e004087890 */ /* 0x000fe4000fffe0ff */
[----:B------:R-:W-:-:S12]  /*3ce0*/  UPRMT UR5, URZ, 0x654, UR5 ;  /* 0x00000654ff057896 */ /* 0x000fd80008000005 */
.L_x_63:
[----:B------:R-:W-:Y:S01]  /*3cf0*/  SHF.L.U32 R6, R3, 0x1f, RZ ;  /* 0x0000001f03067819 */ /* 0x000fe200000006ff */
[----:B------:R-:W-:Y:S02]  /*3d00*/  IMAD.U32 R4, RZ, RZ, UR8 ;  /* 0x00000008ff047e24 */ /* 0x000fe4000f8e00ff */
[----:B------:R-:W-:Y:S01]  /*3d10*/  @!P0 IMAD.MOV.U32 R5, RZ, RZ, 0x10 ;  /* 0x00000010ff058424 */ /* 0x000fe200078e00ff */
[----:B------:R-:W2:Y:S02]  /*3d20*/  SYNCS.PHASECHK.TRANS64.TRYWAIT P1, [UR4+0x1e8], R6 ;  /* 0x0001e806ff0075a7 */ /* 0x000ea40008021104 */
[----:B------:R-:W-:-:S04]  /*3d30*/  PRMT R4, R0, 0x654, R4 ;  /* 0x0000065400047816 */ /* 0x000fc80000000004 */
[----:B------:R-:W-:Y:S01]  /*3d40*/  SEL R2, R4, R2, !P0 ;  /* 0x0000000204027207 */ /* 0x000fe20004000000 */
[----:B--2---:R-:W-:Y:S06]  /*3d50*/  @!P1 BRA `(.L_x_61) ;  /* 0x00000054001c9947 */ /* 0x004fec0003800000 */
.L_x_185:
[----:B------:R-:W-:Y:S01]  /*3d60*/  UIADD3 UR6, UPT, UPT, UR4, 0x220, URZ ;  /* 0x0000022004067890 */ /* 0x000fe2000fffe0ff */
[----:B------:R3:W-:Y:S01]  /*3d70*/  @!P0 SYNCS.ARRIVE.TRANS64.RED RZ, [R2+URZ], R5 ;  /* 0x0000000502ff89a7 */ /* 0x0007e200080004ff */
[----:B------:R-:W-:Y:S01]  /*3d80*/  UIADD3 UR7, UPT, UPT, UR4, 0x1e0, URZ ;  /* 0x000001e004077890 */ /* 0x000fe2000fffe0ff */
[----:B------:R-:W-:-:S08]  /*3d90*/  LOP3.LUT R3, R3, 0x1, RZ, 0x3c, !PT ;  /* 0x0000000103037812 */ /* 0x000fd000078e3cff */
[----:B------:R-:W-:Y:S06]  /*3da0*/  UGETNEXTWORKID.BROADCAST [UR6], [UR7] ;  /* 0x00000000060073ca */ /* 0x000fec0008000100 */
[----:B---3--:R-:W-:-:S04]  /*3db0*/  SHF.L.U32 R5, R8, 0x1f, RZ ;  /* 0x0000001f08057819 */ /* 0x008fc800000006ff */
[----:B------:R-:W3:Y:S02]  /*3dc0*/  SYNCS.PHASECHK.TRANS64.TRYWAIT P1, [UR4+0x1e0], R5 ;  /* 0x0001e005ff0075a7 */ /* 0x000ee40008021104 */
[----:B---3--:R-:W-:Y:S05]  /*3dd0*/  @!P1 BRA `(.L_x_62) ;  /* 0x0000005400149947 */ /* 0x008fea0003800000 */
.L_x_187:
[----:B--2---:R-:W2:Y:S01]  /*3de0*/  LDS.128 R4, [UR4+0x220] ;  /* 0x00022004ff047984 */ /* 0x004ea20008000c00 */
[----:B------:R-:W-:Y:S01]  /*3df0*/  LOP3.LUT R8, R8, 0x1, RZ, 0x3c, !PT ;  /* 0x0000000108087812 */ /* 0x000fe200078e3cff */
[----:B------:R-:W-:Y:S01]  /*3e00*/  @!PT LDS RZ, [RZ] ;  /* 0x00000000fffff984 */ /* 0x000fe20000000800 */
[----:B------:R-:W-:Y:S01]  /*3e10*/  @!PT LDS RZ, [RZ] ;  /* 0x00000000fffff984 */ /* 0x000fe20000000800 */
[----:B------:R-:W-:Y:S01]  /*3e20*/  @!PT LDS RZ, [RZ] ;  /* 0x00000000fffff984 */ /* 0x000fe20000000800 */
[----:B------:R-:W-:Y:S01]  /*3e30*/  @!PT LDS RZ, [RZ] ;  /* 0x00000000fffff984 */ /* 0x000fe20000000800 */
[----:B------:R3:W-:Y:S06]  /*3e40*/  MEMBAR.ALL.CTA ;  /* 0x0000000000007992 */ /* 0x0007ec0000008000 */
[----:B---3--:R-:W3:Y:S02]  /*3e50*/  FENCE.VIEW.ASYNC.S ;  /* 0x00000000000073c6 */ /* 0x008ee40000000000 */
[----:B---3--:R-:W-:Y:S01]  /*3e60*/  SYNCS.ARRIVE.TRANS64.RED.A1T0 RZ, [UR5], RZ ;  /* 0x000000ffffff79a7 */ /* 0x008fe20008100405 */
[----:B--2---:R-:W-:-:S13]  /*3e70*/  LOP3.LUT P1, RZ, R6, 0x1, RZ, 0xc0, !PT ;  /* 0x0000000106ff7812 */ /* 0x004fda000782c0ff */
[----:B------:R-:W-:Y:S05]  /*3e80*/  @P1 BRA `(.L_x_63) ;  /* 0xfffffffc00981947 */ /* 0x000fea000383ffff */
[----:B------:R-:W-:-:S04]  /*3e90*/  SHF.L.U32 R0, R3, 0x1f, RZ ;  /* 0x0000001f03007819 */ /* 0x000fc800000006ff */
[----:B------:R-:W2:Y:S02]  /*3ea0*/  SYNCS.PHASECHK.TRANS64 P0, [UR4+0x1e8], R0 ;  /* 0x0001e800ff0075a7 */ /* 0x000ea40008001004 */
[----:B-12---:R-:W-:Y:S05]  /*3eb0*/  @P0 EXIT ;  /* 0x000000000000094d */ /* 0x006fea0003800000 */
[----:B------:R-:W-:-:S07]  /*3ec0*/  MOV R0, UR4 ;  /* 0x0000000400007c02 */ /* 0x000fce0008000f00 */
.L_x_64:
[----:B-1----:R-:W-:-:S04]  /*3ed0*/  SHF.L.U32 R2, R3, 0x1f, RZ ;  /* 0x0000001f03027819 */ /* 0x002fc800000006ff */
[----:B------:R1:W2:Y:S03]  /*3ee0*/  SYNCS.PHASECHK.TRANS64.TRYWAIT P0, [R0+URZ+0x1e8], R2 ;  /* 0x0001e802000075a7 */ /* 0x0002a600080011ff */
[----:B--2---:R-:W-:Y:S05]  /*3ef0*/  @!P0 NANOSLEEP.SYNCS 0x989680 ;  /* 0x009896800000895d */ /* 0x004fea0003900000 */
[----:B------:R-:W2:Y:S02]  /*3f00*/  @!P0 SYNCS.PHASECHK.TRANS64 P0, [R0+URZ+0x1e8], R2 ;  /* 0x0001e802000085a7 */ /* 0x000ea400080010ff */
[----:B--2---:R-:W-:Y:S05]  /*3f10*/  @P0 EXIT ;  /* 0x000000000000094d */ /* 0x004fea0003800000 */
[----:B------:R-:W-:Y:S05]  /*3f20*/  BRA `(.L_x_64) ;  /* 0xfffffffc00e87947 */ /* 0x000fea000383ffff */
.L_x_60:
[----:B------:R-:W-:-:S09]  /*3f30*/  UISETP.NE.AND UP0, UPT, UR15, URZ, UPT ;  /* 0x000000ff0f00728c */ /* 0x000fd2000bf05270 */
[----:B------:R-:W-:Y:S05]  /*3f40*/  BRA.U UP0, `(.L_x_65) ;  /* 0x0000000d00487547 */ /* 0x000fea000b800000 */
[----:B------:R-:W2:Y:S01]  /*3f50*/  S2UR UR7, SR_CgaCtaId ;  /* 0x00000000000779c3 */ /* 0x000ea20000008800 */
[----:B------:R-:W-:Y:S01]  /*3f60*/  UMOV UR4, 0x40 ;  /* 0x0000004000047882 */ /* 0x000fe20000000000 */
[----:B------:R-:W-:Y:S01]  /*3f70*/  NOP ;  /* 0x0000000000007918 */ /* 0x000fe20000000000 */
[----:B------:R-:W-:Y:S01]  /*3f80*/  UMOV UR6, 0x400 ;  /* 0x0000040000067882 */ /* 0x000fe20000000000 */
[----:B--2---:R-:W-:Y:S02]  /*3f90*/  ULEA UR5, UR7, UR4, 0x18 ;  /* 0x0000000407057291 */ /* 0x004fe4000f8ec0ff */
[----:B------:R-:W-:-:S07]  /*3fa0*/  ULEA UR6, UR7, UR6, 0x18 ;  /* 0x0000000607067291 */ /* 0x000fce000f8ec0ff */
[----:B------:R-:W2:Y:S02]  /*3fb0*/  LDS.U8 R0, [UR5+0x1c] ;  /* 0x00001c05ff007984 */ /* 0x000ea40008000000 */
[----:B--2---:R-:W-:-:S13]  /*3fc0*/  ISETP.NE.AND P0, PT, R0, RZ, PT ;  /* 0x000000ff0000720c */ /* 0x004fda0003f05270 */
[----:B------:R-:W-:Y:S05]  /*3fd0*/  @P0 BRA `(.L_x_66) ;  /* 0x0000000000580947 */ /* 0x000fea0003800000 */
[----:B------:R-:W-:-:S13]  /*3fe0*/  ELECT P0, URZ, PT ;  /* 0x0000000000ff782f */ /* 0x000fda0003800000 */
[----:B------:R-:W-:Y:S05]  /*3ff0*/  @!P0 BRA `(.L_x_67) ;  /* 0x0000000000608947 */ /* 0x000fea0003800000 */
[----:B------:R-:W-:Y:S01]  /*4000*/  UMOV UR4, 0x10 ;  /* 0x0000001000047882 */ /* 0x000fe20000000000 */
[----:B------:R-:W-:Y:S01]  /*4010*/  HFMA2 R0, -RZ, RZ, 0, 5.9604644775390625e-08 ;  /* 0x00000001ff007431 */ /* 0x000fe200000001ff */
[----:B------:R-:W-:-:S03]  /*4020*/  MOV R2, 0xffff ;  /* 0x0000ffff00027802 */ /* 0x000fc60000000f00 */
[----:B------:R-:W-:Y:S04]  /*4030*/  DEPBAR.LE SB2, 0x36 ;  /* 0x0000ad800000791a */ /* 0x000fe80000000000 */
[----:B------:R-:W2:Y:S02]  /*4040*/  UTCATOMSWS.FIND_AND_SET.ALIGN UP0, UR4, UR4 ;  /* 0x00000004000475e3 */ /* 0x000ea40008000800 */
[----:B--2---:R-:W-:Y:S01]  /*4050*/  MOV R3, UR4 ;  /* 0x0000000400037c02 */ /* 0x004fe20008000f00 */
[----:B------:R-:W-:Y:S06]  /*4060*/  BRA.U UP0, `(.L_x_68) ;  /* 0x0000000100187547 */ /* 0x000fec000b800000 */
.L_x_69:
[----:B------:R-:W-:Y:S05]  /*4070*/  NANOSLEEP 0x64 ;  /* 0x000000640000795d */ /* 0x000fea0003800000 */
[----:B------:R-:W-:-:S05]  /*4080*/  UMOV UR4, 0x10 ;  /* 0x0000001000047882 */ /* 0x000fca0000000000 */
[----:B------:R-:W-:Y:S04]  /*4090*/  DEPBAR.LE SB2, 0x36 ;  /* 0x0000ad800000791a */ /* 0x000fe80000000000 */
[----:B------:R-:W2:Y:S02]  /*40a0*/  UTCATOMSWS.FIND_AND_SET.ALIGN UP0, UR4, UR4 ;  /* 0x00000004000475e3 */ /* 0x000ea40008000800 */
[----:B--2---:R-:W-:Y:S01]  /*40b0*/  MOV R3, UR4 ;  /* 0x0000000400037c02 */ /* 0x004fe20008000f00 */
[----:B------:R-:W-:Y:S05]  /*40c0*/  BRA.U !UP0, `(.L_x_69) ;  /* 0xfffffffd08e87547 */ /* 0x000fea000b83ffff */
.L_x_68:
[-C--:B------:R-:W-:Y:S02]  /*40d0*/  SHF.L.U32 R2, R2, R3.reuse, RZ ;  /* 0x0000000302027219 */ /* 0x080fe400000006ff */
[----:B------:R-:W-:Y:S01]  /*40e0*/  SHF.L.U32 R0, R0, R3, RZ ;  /* 0x0000000300007219 */ /* 0x000fe200000006ff */
[----:B------:R-:W-:Y:S02]  /*40f0*/  IMAD.SHL.U32 R3, R3, 0x20, RZ ;  /* 0x0000002003037824 */ /* 0x000fe400078e00ff */
[----:B------:R2:W-:Y:S04]  /*4100*/  ATOMS.OR RZ, [UR5+0x14], R2 ;  /* 0x00001402ffff798c */ /* 0x0005e8000b000005 */
[----:B------:R2:W-:Y:S04]  /*4110*/  ATOMS.OR RZ, [UR5+0x18], R0 ;  /* 0x00001800ffff798c */ /* 0x0005e8000b000005 */
[----:B------:R2:W-:Y:S01]  /*4120*/  STS [UR6+0x230], R3 ;  /* 0x00023003ff007988 */ /* 0x0005e20008000806 */
[----:B------:R-:W-:Y:S05]  /*4130*/  BRA `(.L_x_67) ;  /* 0x0000000000107947 */ /* 0x000fea0003800000 */
.L_x_66:
[----:B------:R-:W-:Y:S02]  /*4140*/  MOV R0, 0xffffffff ;  /* 0xffffffff00007802 */ /* 0x000fe40000000f00 */
[----:B------:R-:W-:-:S03]  /*4150*/  MOV R2, 0x4180 ;  /* 0x0000418000027802 */ /* 0x000fc60000000f00 */
[----:B------:R2:W-:Y:S04]  /*4160*/  STS [UR6+0x230], R0 ;  /* 0x00023000ff007988 */ /* 0x0005e80008000806 */
[----:B-12--5:R-:W-:Y:S05]  /*4170*/  CALL.REL.NOINC `($__internal_1_$__cuda_sm10x_tcgen05_guardrail_trap_phase_invalid_during_alloc) ;  /* 0x0000005400a87944 */ /* 0x026fea0003c00000 */
.L_x_67:
[----:B------:R-:W-:Y:S05]  /*4180*/  WARPSYNC.ALL ;  /* 0x0000000000007948 */ /* 0x000fea0003800000 */
[----:B------:R-:W3:Y:S01]  /*4190*/  S2UR UR4, SR_CgaCtaId ;  /* 0x00000000000479c3 */ /* 0x000ee20000008800 */
[----:B------:R-:W-:Y:S01]  /*41a0*/  UMOV UR18, 0x400 ;  /* 0x0000040000127882 */ /* 0x000fe20000000000 */
[----:B------:R-:W-:-:S06]  /*41b0*/  NOP ;  /* 0x0000000000007918 */ /* 0x000fcc0000000000 */
[----:B------:R-:W-:Y:S06]  /*41c0*/  BAR.ARV 0x6, 0xa0 ;  /* 0x0182800000007b1d */ /* 0x000fec0000002000 */
[----:B------:R-:W4:Y:S01]  /*41d0*/  LDCU.64 UR6, c[0x0][0x388] ;  /* 0x00007100ff0677ac */ /* 0x000f220008000a00 */
[----:B------:R-:W-:Y:S01]  /*41e0*/  IMAD.MOV.U32 R8, RZ, RZ, 0x1 ;  /* 0x00000001ff087424 */ /* 0x000fe200078e00ff */
[----:B------:R-:W1:Y:S01]  /*41f0*/  LDCU.64 UR8, c[0x0][0x390] ;  /* 0x00007200ff0877ac */ /* 0x000e620008000a00 */
[----:B------:R-:W-:Y:S01]  /*4200*/  UMOV UR21, URZ ;  /* 0x000000ff00157c82 */ /* 0x000fe20008000000 */
[----:B------:R-:W-:Y:S01]  /*4210*/  UMOV UR17, URZ ;  /* 0x000000ff00117c82 */ /* 0x000fe20008000000 */
[----:B---3--:R-:W-:Y:S01]  /*4220*/  ULEA UR18, UR4, UR18, 0x18 ;  /* 0x0000001204127291 */ /* 0x008fe2000f8ec0ff */
[----:B------:R-:W-:Y:S01]  /*4230*/  UMOV UR26, 0x0 ;  /* 0x00000000001a7882 */ /* 0x000fe20000000000 */
[----:B------:R-:W-:Y:S01]  /*4240*/  UMOV UR27, 0x4100490 ;  /* 0x04100490001b7882 */ /* 0x000fe20000000000 */
[----:B------:R-:W-:Y:S01]  /*4250*/  UMOV UR24, 0x0 ;  /* 0x0000000000187882 */ /* 0x000fe20000000000 */
[----:B------:R-:W-:Y:S01]  /*4260*/  UMOV UR25, 0x4100490 ;  /* 0x0410049000197882 */ /* 0x000fe20000000000 */
[----:B----4-:R-:W-:-:S04]  /*4270*/  UIADD3 UR4, UPT, UPT, UR6, 0x1f, URZ ;  /* 0x0000001f06047890 */ /* 0x010fc8000fffe0ff */
[----:B------:R-:W2:Y:S01]  /*4280*/  LDS R9, [UR18+0x230] ;  /* 0x00023012ff097984 */ /* 0x000ea20008000800 */
[----:B------:R-:W-:Y:S02]  /*4290*/  UIADD3 UR6, UPT, UPT, UR18, 0x3600, URZ ;  /* 0x0000360012067890 */ /* 0x000fe4000fffe0ff */
[----:B------:R-:W-:Y:S02]  /*42a0*/  USHF.R.S32.HI UR5, URZ, 0x1f, UR4 ;  /* 0x0000001fff057899 */ /* 0x000fe40008011404 */
[----:B------:R-:W-:Y:S02]  /*42b0*/  USHF.R.U32.HI UR6, URZ, 0x4, UR6 ;  /* 0x00000004ff067899 */ /* 0x000fe40008011606 */
[----:B------:R-:W-:Y:S02]  /*42c0*/  ULEA.HI UR4, UR5, UR4, URZ, 0x5 ;  /* 0x0000000405047291 */ /* 0x000fe4000f8f28ff */
[----:B------:R-:W-:Y:S02]  /*42d0*/  UIADD3 UR5, UPT, UPT, UR18, 0x1d600, URZ ;  /* 0x0001d60012057890 */ /* 0x000fe4000fffe0ff */
[----:B------:R-:W-:-:S02]  /*42e0*/  USHF.R.S32.HI UR4, URZ, 0x5, UR4 ;  /* 0x00000005ff047899 */ /* 0x000fc40008011404 */
[----:B------:R-:W-:Y:S02]  /*42f0*/  USHF.R.U32.HI UR5, URZ, 0x4, UR5 ;  /* 0x00000004ff057899 */ /* 0x000fe40008011605 */
[----:B------:R-:W-:Y:S02]  /*4300*/  UIMAD UR4, UR4, UR7, URZ ;  /* 0x00000007040472a4 */ /* 0x000fe4000f8e02ff */
[----:B------:R-:W-:Y:S02]  /*4310*/  ULOP3.LUT UR6, UR6, 0x3fff, URZ, 0xc0, !UPT ;  /* 0x00003fff06067892 */ /* 0x000fe4000f8ec0ff */
[----:B-1----:R-:W-:Y:S02]  /*4320*/  UIMAD UR4, UR4, UR8, URZ ;  /* 0x00000008040472a4 */ /* 0x002fe4000f8e02ff */
[----:B------:R-:W-:Y:S02]  /*4330*/  ULOP3.LUT UR5, UR5, 0x3fff, URZ, 0xc0, !UPT ;  /* 0x00003fff05057892 */ /* 0x000fe4000f8ec0ff */
[----:B------:R-:W-:-:S02]  /*4340*/  UIMAD UR7, UR4, UR9, URZ ;  /* 0x00000009040772a4 */ /* 0x000fc4000f8e02ff */
[----:B------:R-:W-:Y:S02]  /*4350*/  UIADD3 UR4, UPT, UPT, UR18, 0x1e8, URZ ;  /* 0x000001e812047890 */ /* 0x000fe4000fffe0ff */
[----:B------:R-:W-:Y:S02]  /*4360*/  ULOP3.LUT UR19, UR6, 0x10000, URZ, 0xfc, !UPT ;  /* 0x0001000006137892 */ /* 0x000fe4000f8efcff */
[----:B------:R-:W-:Y:S02]  /*4370*/  UPRMT UR23, URZ, 0x654, UR4 ;  /* 0x00000654ff177896 */ /* 0x000fe40008000004 */
[----:B------:R-:W-:Y:S02]  /*4380*/  ULOP3.LUT UR20, UR5, 0x10000, URZ, 0xfc, !UPT ;  /* 0x0001000005147892 */ /* 0x000fe4000f8efcff */
[----:B------:R-:W-:Y:S02]  /*4390*/  UIADD3 UR28, UPT, UPT, UR7, -0x1, URZ ;  /* 0xffffffff071c7890 */ /* 0x000fe4000fffe0ff */
[----:B------:R-:W-:Y:S01]  /*43a0*/  UISETP.GE.AND UP3, UPT, UR7, 0x1, UPT ;  /* 0x000000010700788c */ /* 0x000fe2000bf66270 */
[C---:B--2---:R-:W-:Y:S01]  /*43b0*/  VIADD R3, R9.reuse, 0x40 ;  /* 0x0000004009037836 */ /* 0x044fe20000000000 */
[----:B------:R-:W-:-:S04]  /*43c0*/  LOP3.LUT R2, R9, 0xffff, RZ, 0xc0, !PT ;  /* 0x0000ffff09027812 */ /* 0x000fc800078ec0ff */
[----:B------:R-:W-:-:S05]  /*43d0*/  LOP3.LUT R3, R3, 0xffff, RZ, 0xc0, !PT ;  /* 0x0000ffff03037812 */ /* 0x000fca00078ec0ff */
[----:B------:R1:W-:Y:S02]  /*43e0*/  STL.64 [R1], R2 ;  /* 0x0000000201007387 */ /* 0x0003e40000100a00 */
[----:B-1----:R-:W-:-:S07]  /*43f0*/  CS2R R2, SRZ ;  /* 0x0000000000027805 */ /* 0x002fce000001ff00 */
.L_x_76:
[----:B-1----:R-:W-:-:S04]  /*4400*/  SHF.L.U32 R4, R3, 0x1f, RZ ;  /* 0x0000001f03047819 */ /* 0x002fc800000006ff */
[----:B------:R-:W1:Y:S02]  /*4410*/  SYNCS.PHASECHK.TRANS64.TRYWAIT P0, [UR18+0x1e0], R4 ;  /* 0x0001e004ff0075a7 */ /* 0x000e640008001112 */
[----:B-12-4-:R-:W-:Y:S05]  /*4420*/  @!P0 BRA `(.L_x_70) ;  /* 0x0000004c00988947 */ /* 0x016fea0003800000 */
.L_x_189:
[----:B-1----:R-:W1:Y:S01]  /*4430*/  LDS.128 R4, [UR18+0x220] ;  /* 0x00022012ff047984 */ /* 0x002e620008000c00 */
[----:B------:R-:W-:Y:S01]  /*4440*/  ULEA UR22, UR21, UR18, 0x3 ;  /* 0x0000001215167291 */ /* 0x000fe2000f8e18ff */
[----:B------:R-:W-:Y:S01]  /*4450*/  SHF.L.U32 R0, R8, 0x1f, RZ ;  /* 0x0000001f08007819 */ /* 0x000fe200000006ff */
[----:B------:R-:W-:Y:S01]  /*4460*/  @!PT LDS RZ, [RZ] ;  /* 0x00000000fffff984 */ /* 0x000fe20000000800 */
[----:B------:R-:W-:Y:S01]  /*4470*/  @!PT LDS RZ, [RZ] ;  /* 0x00000000fffff984 */ /* 0x000fe20000000800 */
[----:B------:R-:W-:Y:S01]  /*4480*/  @!PT LDS RZ, [RZ] ;  /* 0x00000000fffff984 */ /* 0x000fe20000000800 */
[----:B------:R-:W-:Y:S01]  /*4490*/  @!PT LDS RZ, [RZ] ;  /* 0x00000000fffff984 */ /* 0x000fe20000000800 */
[----:B------:R2:W-:Y:S06]  /*44a0*/  MEMBAR.ALL.CTA ;  /* 0x0000000000007992 */ /* 0x0005ec0000008000 */
[----:B--2---:R-:W2:Y:S02]  /*44b0*/  FENCE.VIEW.ASYNC.S ;  /* 0x00000000000073c6 */ /* 0x004ea40000000000 */
[----:B--2---:R-:W-:Y:S01]  /*44c0*/  SYNCS.ARRIVE.TRANS64.RED.A1T0 RZ, [UR23], RZ ;  /* 0x000000ffffff79a7 */ /* 0x004fe20008100417 */
[----:B------:R-:W2:Y:S01]  /*44d0*/  SYNCS.PHASECHK.TRANS64.TRYWAIT P0, [UR22+0x200], R0 ;  /* 0x00020000ff0075a7 */ /* 0x000ea20008001116 */
[----:B-1----:R-:W-:Y:S01]  /*44e0*/  LOP3.LUT P2, RZ, R6, 0x1, RZ, 0xc0, !PT ;  /* 0x0000000106ff7812 */ /* 0x002fe2000784c0ff */
[----:B--2---:R-:W-:-:S12]  /*44f0*/  @!P0 BRA `(.L_x_71) ;  /* 0x0000004c007c8947 */ /* 0x004fd80003800000 */
.L_x_191:
[----:B------:R-:W-:Y:S05]  /*4500*/  BRA.U !UP3, `(.L_x_72) ;  /* 0x000000010bc87547 */ /* 0x000fea000b800000 */
[----:B-1----:R-:W-:Y:S01]  /*4510*/  IMAD.U32 R0, RZ, RZ, UR21 ;  /* 0x00000015ff007e24 */ /* 0x002fe2000f8e00ff */
[----:B------:R-:W-:-:S04]  /*4520*/  ULEA UR4, UR17, UR18, 0x3 ;  /* 0x0000001211047291 */ /* 0x000fc8000f8e18ff */
[----:B------:R-:W-:-:S05]  /*4530*/  LEA R0, R0, R1, 0x2 ;  /* 0x0000000100007211 */ /* 0x000fca00078e10ff */
[----:B------:R1:W5:Y:S01]  /*4540*/  LDL R4, [R0] ;  /* 0x0000000000047983 */ /* 0x0003620000100800 */
[----:B------:R-:W-:Y:S01]  /*4550*/  UPLOP3.LUT UP2, UPT, UPT, UPT, UPT, 0x40, 0x4 ;  /* 0x000000000004789c */ /* 0x000fe20003f4e870 */
[----:B------:R-:W-:Y:S01]  /*4560*/  UMOV UR15, UR28 ;  /* 0x0000001c000f7c82 */ /* 0x000fe20008000000 */
[----:B------:R-:W-:Y:S01]  /*4570*/  UMOV UR8, UR17 ;  /* 0x0000001100087c82 */ /* 0x000fe20008000000 */
[----:B-1----:R-:W-:-:S04]  /*4580*/  SHF.L.U32 R0, R2, 0x1f, RZ ;  /* 0x0000001f02007819 */ /* 0x002fc800000006ff */
[----:B------:R1:W2:Y:S04]  /*4590*/  SYNCS.PHASECHK.TRANS64.TRYWAIT P1, [UR4], R0 ;  /* 0x00000000ff0075a7 */ /* 0x0002a80008021104 */
.L_x_75:
[----:B------:R-:W-:Y:S01]  /*45a0*/  ULEA UR16, UR8, UR18, 0x3 ;  /* 0x0000001208107291 */ /* 0x000fe2000f8e18ff */
[----:B--234-:R-:W-:Y:S11]  /*45b0*/  @P1 BRA `(.L_x_73) ;  /* 0x00000000000c1947 */ /* 0x01cff60003800000 */
[----:B------:R-:W-:Y:S04]  /*45c0*/  SHF.L.U32 R5, R2, 0x1f, RZ ;  /* 0x0000001f02057819 */ /* 0x000fe800000006ff */
[----:B------:R-:W2:Y:S02]  /*45d0*/  SYNCS.PHASECHK.TRANS64.TRYWAIT P0, [UR16], R5 ;  /* 0x00000005ff0075a7 */ /* 0x000ea40008001110 */
[----:B--2---:R-:W-:Y:S05]  /*45e0*/  @!P0 BRA `(.L_x_74) ;  /* 0x0000004c00588947 */ /* 0x004fea0003800000 */
.L_x_73:
[----:B------:R-:W-:Y:S01]  /*45f0*/  UISETP.NE.AND UP0, UPT, UR15, URZ, UPT ;  /* 0x000000ff0f00728c */ /* 0x000fe2000bf05270 */
[----:B------:R-:W-:Y:S01]  /*4600*/  PLOP3.LUT P1, PT, PT, PT, PT, 0x80, 0x8 ;  /* 0x000000000008781c */ /* 0x000fe20003f2f070 */
[----:B------:R-:W-:Y:S02]  /*4610*/  UIADD3 UR4, UPT, UPT, UR8, 0x1, URZ ;  /* 0x0000000108047890 */ /* 0x000fe4000fffe0ff */
[----:B------:R-:W-:Y:S02]  /*4620*/  ULEA UR10, UR8, UR20, 0x8 ;  /* 0x00000014080a7291 */ /* 0x000fe4000f8e40ff */
[----:B------:R-:W-:Y:S01]  /*4630*/  UISETP.NE.AND UP1, UPT, UR4, 0x1a, UPT ;  /* 0x0000001a0400788c */ /* 0x000fe2000bf25270 */
[----:B------:R-:W-:Y:S01]  /*4640*/  PLOP3.LUT P0, PT, PT, PT, UP0, 0x80, 0x8 ;  /* 0x000000000008781c */ /* 0x000fe20003f0f008 */
[----:B------:R-:W-:Y:S02]  /*4650*/  ULEA UR8, UR8, UR19, 0x8 ;  /* 0x0000001308087291 */ /* 0x000fe4000f8e40ff */
[----:B------:R-:W-:Y:S02]  /*4660*/  USEL UR5, URZ, 0x1, UP1 ;  /* 0x00000001ff057887 */ /* 0x000fe40008800000 */
[----:B------:R-:W-:Y:S02]  /*4670*/  USEL UR17, UR4, URZ, UP1 ;  /* 0x000000ff04117287 */ /* 0x000fe40008800000 */
[----:B------:R-:W-:Y:S02]  /*4680*/  UIADD3 UR12, UPT, UPT, UR10, 0x2, URZ ;  /* 0x000000020a0c7890 */ /* 0x000fe4000fffe0ff */
[----:B------:R-:W-:Y:S01]  /*4690*/  @UP0 ULEA UR4, UR17, UR18, 0x3 ;  /* 0x0000001211040291 */ /* 0x000fe2000f8e18ff */
[----:B------:R-:W-:Y:S01]  /*46a0*/  LOP3.LUT R2, R2, UR5, RZ, 0x3c, !PT ;  /* 0x0000000502027c12 */ /* 0x000fe2000f8e3cff */
[----:B------:R-:W-:Y:S02]  /*46b0*/  UIADD3 UR6, UPT, UPT, UR8, 0x2, URZ ;  /* 0x0000000208067890 */ /* 0x000fe4000fffe0ff */
[----:B------:R-:W-:Y:S01]  /*46c0*/  UIADD3 UR5, UPT, UPT, UR16, 0xd0, URZ ;  /* 0x000000d010057890 */ /* 0x000fe2000fffe0ff */
[----:B-1----:R-:W-:Y:S01]  /*46d0*/  @P0 SHF.L.U32 R0, R2, 0x1f, RZ ;  /* 0x0000001f02000819 */ /* 0x002fe200000006ff */
[----:B------:R-:W-:Y:S01]  /*46e0*/  UMOV UR11, 0x80004020 ;  /* 0x80004020000b7882 */ /* 0x000fe20000000000 */
[----:B------:R-:W-:Y:S01]  /*46f0*/  UMOV UR9, 0x80004020 ;  /* 0x8000402000097882 */ /* 0x000fe20000000000 */
[----:B------:R-:W-:Y:S01]  /*4700*/  UMOV UR13, 0x80004020 ;  /* 0x80004020000d7882 */ /* 0x000fe20000000000 */
[----:B------:R3:W4:Y:S01]  /*4710*/  @P0 SYNCS.PHASECHK.TRANS64.TRYWAIT P1, [UR4], R0 ;  /* 0x00000000ff0005a7 */ /* 0x0007220008021104 */
[----:B------:R-:W-:Y:S11]  /*4720*/  ELECT P0, URZ, PT ;  /* 0x0000000000ff782f */ /* 0x000ff60003800000 */
[----:B------:R-:W-:Y:S02]  /*4730*/  @!UPT UIADD3 URZ, UPT, UPT, URZ, URZ, URZ ;  /* 0x000000fffffff290 */ /* 0x000fe4000fffe0ff */
[C---:B-----5:R-:W-:Y:S02]  /*4740*/  @P0 R2UR.BROADCAST UR4, R4.reuse ;  /* 0x00000000040402ca */ /* 0x060fe400008e0000 */
[----:B------:R-:W-:Y:S11]  /*4750*/  ELECT P0, URZ, PT ;  /* 0x0000000000ff782f */ /* 0x000ff60003800000 */
[----:B------:R-:W-:Y:S02]  /*4760*/  @!UPT UIADD3 URZ, UPT, UPT, URZ, URZ, URZ ;  /* 0x000000fffffff290 */ /* 0x000fe4000fffe0ff */
[----:B------:R-:W-:Y:S01]  /*4770*/  @P0 R2UR.BROADCAST UR14, R4 ;  /* 0x00000000040e02ca */ /* 0x000fe200008e0000 */
[----:B------:R-:W-:Y:S01]  /*4780*/  UMOV UR7, 0x80004020 ;  /* 0x8000402000077882 */ /* 0x000fe20000000000 */
[----:B------:R1:W-:Y:S01]  /*4790*/  UTCHMMA gdesc[UR8], gdesc[UR10], tmem[UR4], tmem[UR26], idesc[UR27], UP2 ;  /* 0x00ff1a0a080075ea */ /* 0x0003e20009000004 */
[----:B------:R-:W-:Y:S10]  /*47a0*/  UPLOP3.LUT UP2, UPT, UPT, UPT, UPT, 0x80, 0x8 ;  /* 0x000000000008789c */ /* 0x000ff40003f4f070 */
[----:B------:R3:W-:Y:S01]  /*47b0*/  UTCHMMA gdesc[UR6], gdesc[UR12], tmem[UR14], tmem[UR24], idesc[UR25], UPT ;  /* 0x00ff180c060075ea */ /* 0x0007e2000b80000e */
[----:B------:R3:W-:Y:S01]  /*47c0*/  UTCBAR [UR5], URZ ;  /* 0x000000ff050073e9 */ /* 0x0007e200080000ff */
[----:B-1----:R-:W-:Y:S02]  /*47d0*/  UIADD3 UR4, UPT, UPT, UR15, 0x1, URZ ;  /* 0x000000010f047890 */ /* 0x002fe4000fffe0ff */
[----:B------:R-:W-:Y:S02]  /*47e0*/  UIADD3 UR9, UPT, UPT, UR15, -0x1, URZ ;  /* 0xffffffff0f097890 */ /* 0x000fe4000fffe0ff */
[----:B------:R-:W-:Y:S01]  /*47f0*/  UISETP.GT.U32.AND UP0, UPT, UR4, 0x1, UPT ;  /* 0x000000010400788c */ /* 0x000fe2000bf04070 */
[----:B------:R-:W-:Y:S04]  /*4800*/  UMOV UR8, UR17 ;  /* 0x0000001100087c82 */ /* 0x000fe80008000000 */
[----:B------:R-:W-:Y:S04]  /*4810*/  UMOV UR15, UR9 ;  /* 0x00000009000f7c82 */ /* 0x000fe80008000000 */
[----:B------:R-:W-:Y:S05]  /*4820*/  BRA.U UP0, `(.L_x_75) ;  /* 0xfffffffd005c7547 */ /* 0x000fea000b83ffff */
.L_x_72:
[----:B------:R-:W-:Y:S01]  /*4830*/  UIADD3 UR4, UPT, UPT, UR21, 0x1, URZ ;  /* 0x0000000115047890 */ /* 0x000fe2000fffe0ff */
[----:B------:R-:W-:Y:S01]  /*4840*/  LOP3.LUT R3, R3, 0x1, RZ, 0x3c, !PT ;  /* 0x0000000103037812 */ /* 0x000fe200078e3cff */
[----:B---3--:R-:W-:Y:S02]  /*4850*/  UIADD3 UR5, UPT, UPT, UR22, 0x1f0, URZ ;  /* 0x000001f016057890 */ /* 0x008fe4000fffe0ff */
[----:B------:R-:W-:-:S04]  /*4860*/  UISETP.NE.AND UP0, UPT, UR4, 0x2, UPT ;  /* 0x000000020400788c */ /* 0x000fc8000bf05270 */
[----:B------:R-:W-:Y:S02]  /*4870*/  USEL UR6, URZ, 0x1, UP0 ;  /* 0x00000001ff067887 */ /* 0x000fe40008000000 */
[----:B------:R-:W-:Y:S01]  /*4880*/  USEL UR21, UR4, URZ, UP0 ;  /* 0x000000ff04157287 */ /* 0x000fe20008000000 */
[----:B------:R2:W-:Y:S03]  /*4890*/  UTCBAR [UR5], URZ ;  /* 0x000000ff050073e9 */ /* 0x0005e600080000ff */
[----:B------:R-:W-:Y:S01]  /*48a0*/  LOP3.LUT R8, R8, UR6, RZ, 0x3c, !PT ;  /* 0x0000000608087c12 */ /* 0x000fe2000f8e3cff */
[----:B------:R-:W-:Y:S07]  /*48b0*/  @P2 BRA `(.L_x_76) ;  /* 0xfffffff800d02947 */ /* 0x000fee000383ffff */
[----:B------:R-:W3:Y:S01]  /*48c0*/  S2UR UR6, SR_CgaCtaId ;  /* 0x00000000000679c3 */ /* 0x000ee20000008800 */
[----:B------:R-:W-:Y:S01]  /*48d0*/  ELECT P0, URZ, PT ;  /* 0x0000000000ff782f */ /* 0x000fe20003800000 */
[----:B-1----:R-:W-:Y:S01]  /*48e0*/  IMAD.MOV.U32 R0, RZ, RZ, 0x1 ;  /* 0x00000001ff007424 */ /* 0x002fe200078e00ff */
[----:B------:R-:W-:Y:S01]  /*48f0*/  UIADD3 UR18, UPT, UPT, UR18, 0x200, URZ ;  /* 0x0000020012127890 */ /* 0x000fe2000fffe0ff */
[----:B------:R-:W-:Y:S01]  /*4900*/  SHF.L.U32 R2, R8, 0x1f, RZ ;  /* 0x0000001f08027819 */ /* 0x000fe200000006ff */
[----:B------:R-:W-:-:S03]  /*4910*/  UMOV UR4, 0x40 ;  /* 0x0000004000047882 */ /* 0x000fc60000000000 */
[----:B------:R-:W-:Y:S01]  /*4920*/  UVIRTCOUNT.DEALLOC.SMPOOL 0x80 ;  /* 0x000000800000784c */ /* 0x000fe20000000000 */
[----:B---3--:R-:W-:Y:S02]  /*4930*/  ULEA UR6, UR6, UR4, 0x18 ;  /* 0x0000000406067291 */ /* 0x008fe4000f8ec0ff */
[----:B------:R-:W-:-:S07]  /*4940*/  ULEA UR4, UR21, UR18, 0x3 ;  /* 0x0000001215047291 */ /* 0x000fce000f8e18ff */
[----:B------:R1:W-:Y:S02]  /*4950*/  @P0 STS.U8 [UR6+0x1c], R0 ;  /* 0x00001c00ff000988 */ /* 0x0003e40008000006 */
[----:B------:R-:W3:Y:S02]  /*4960*/  SYNCS.PHASECHK.TRANS64.TRYWAIT P0, [UR4], R2 ;  /* 0x00000002ff0075a7 */ /* 0x000ee40008001104 */
[----:B-1-3--:R-:W-:Y:S05]  /*4970*/  @!P0 BRA `(.L_x_77) ;  /* 0x00000048008c8947 */ /* 0x00afea0003800000 */
.L_x_194:
[----:B------:R-:W-:-:S04]  /*4980*/  UIADD3 UR4, UPT, UPT, UR21, 0x1, URZ ;  /* 0x0000000115047890 */ /* 0x000fc8000fffe0ff */
[----:B------:R-:W-:-:S04]  /*4990*/  UISETP.NE.AND UP0, UPT, UR4, 0x2, UPT ;  /* 0x000000020400788c */ /* 0x000fc8000bf05270 */
[----:B--2---:R-:W-:Y:S02]  /*49a0*/  USEL UR5, URZ, 0x1, UP0 ;  /* 0x00000001ff057887 */ /* 0x004fe40008000000 */
[----:B------:R-:W-:-:S04]  /*49b0*/  USEL UR4, UR4, URZ, UP0 ;  /* 0x000000ff04047287 */ /* 0x000fc80008000000 */
[----:B------:R-:W-:Y:S01]  /*49c0*/  ULEA UR4, UR4, UR18, 0x3 ;  /* 0x0000001204047291 */ /* 0x000fe2000f8e18ff */
[----:B-1----:R-:W-:-:S04]  /*49d0*/  LOP3.LUT R2, R8, UR5, RZ, 0x3c, !PT ;  /* 0x0000000508027c12 */ /* 0x002fc8000f8e3cff */
[----:B------:R-:W-:-:S04]  /*49e0*/  SHF.L.U32 R2, R2, 0x1f, RZ ;  /* 0x0000001f02027819 */ /* 0x000fc800000006ff */
[----:B------:R-:W1:Y:S02]  /*49f0*/  SYNCS.PHASECHK.TRANS64.TRYWAIT P0, [UR4], R2 ;  /* 0x00000002ff0075a7 */ /* 0x000e640008001104 */
[----:B-1----:R-:W-:Y:S05]  /*4a00*/  @!P0 BRA `(.L_x_78) ;  /* 0x0000004800808947 */ /* 0x002fea0003800000 */
.L_x_196:
[----:B------:R-:W-:Y:S01]  /*4a10*/  NOP ;  /* 0x0000000000007918 */ /* 0x000fe20000000000 */
[----:B-1----:R-:W1:Y:S01]  /*4a20*/  LDS R0, [UR6+0x14] ;  /* 0x00001406ff007984 */ /* 0x002e620008000800 */
[----:B------:R-:W-:Y:S01]  /*4a30*/  LOP3.LUT R3, R9, 0xffff, RZ, 0xc0, !PT ;  /* 0x0000ffff09037812 */ /* 0x000fe200078ec0ff */
[----:B------:R-:W-:-:S03]  /*4a40*/  IMAD.MOV.U32 R2, RZ, RZ, 0xffff ;  /* 0x0000ffffff027424 */ /* 0x000fc600078e00ff */
[----:B------:R-:W-:-:S04]  /*4a50*/  SHF.R.U32.HI R3, RZ, 0x5, R3 ;  /* 0x00000005ff037819 */ /* 0x000fc80000011603 */
[----:B------:R-:W-:-:S04]  /*4a60*/  SHF.L.U32 R2, R2, R3, RZ ;  /* 0x0000000302027219 */ /* 0x000fc800000006ff */
[----:B-1----:R-:W-:-:S04]  /*4a70*/  LOP3.LUT R0, R0, R2, RZ, 0xc0, !PT ;  /* 0x0000000200007212 */ /* 0x002fc800078ec0ff */
[----:B------:R-:W-:Y:S01]  /*4a80*/  ISETP.NE.AND P0, PT, R0, R2, PT ;  /* 0x000000020000720c */ /* 0x000fe20003f05270 */
[----:B------:R-:W-:-:S05]  /*4a90*/  IMAD.MOV.U32 R0, RZ, RZ, 0x1 ;  /* 0x00000001ff007424 */ /* 0x000fca00078e00ff */
[----:B------:R-:W-:-:S07]  /*4aa0*/  SHF.L.U32 R0, R0, R3, RZ ;  /* 0x0000000300007219 */ /* 0x000fce00000006ff */
[----:B------:R-:W-:Y:S05]  /*4ab0*/  @P0 BRA `(.L_x_79) ;  /* 0x00000000005c0947 */ /* 0x000fea0003800000 */
[----:B------:R-:W1:Y:S02]  /*4ac0*/  LDS R3, [UR6+0x18] ;  /* 0x00001806ff037984 */ /* 0x000e640008000800 */
[----:B-1----:R-:W-:-:S04]  /*4ad0*/  LOP3.LUT R3, R3, R0, RZ, 0xc0, !PT ;  /* 0x0000000003037212 */ /* 0x002fc800078ec0ff */
[----:B------:R-:W-:-:S13]  /*4ae0*/  ISETP.NE.AND P0, PT, R3, R0, PT ;  /* 0x000000000300720c */ /* 0x000fda0003f05270 */
[----:B------:R-:W-:Y:S05]  /*4af0*/  @P0 BRA `(.L_x_80) ;  /* 0x0000000000400947 */ /* 0x000fea0003800000 */
[----:B------:R-:W-:Y:S01]  /*4b00*/  R2UR UR4, R2 ;  /* 0x00000000020472ca */ /* 0x000fe200000e0000 */
[----:B------:R-:W1:Y:S01]  /*4b10*/  S2R R3, SR_LANEID ;  /* 0x0000000000037919 */ /* 0x000e620000000000 */
[----:B------:R-:W-:-:S04]  /*4b20*/  LOP3.LUT R0, RZ, R0, RZ, 0x33, !PT ;  /* 0x00000000ff007212 */ /* 0x000fc800078e33ff */
[----:B------:R-:W2:Y:S07]  /*4b30*/  REDUX UR7, R0 ;  /* 0x00000000000773c4 */ /* 0x000eae0000000000 */
[----:B------:R-:W-:-:S03]  /*4b40*/  ULOP3.LUT UR5, URZ, UR4, URZ, 0x33, !UPT ;  /* 0x00000004ff057292 */ /* 0x000fc6000f8e33ff */
[----:B------:R-:W-:Y:S02]  /*4b50*/  VOTEU.ANY UR4, UPT, PT ;  /* 0x0000000000047886 */ /* 0x000fe400038e0100 */
[----:B------:R-:W-:Y:S01]  /*4b60*/  UFLO.U32 UR4, UR4 ;  /* 0x00000004000472bd */ /* 0x000fe200080e0000 */
[----:B------:R-:W-:-:S04]  /*4b70*/  IMAD.U32 R2, RZ, RZ, UR5 ;  /* 0x00000005ff027e24 */ /* 0x000fc8000f8e00ff */
[----:B------:R-:W3:Y:S02]  /*4b80*/  REDUX UR8, R2 ;  /* 0x00000000020873c4 */ /* 0x000ee40000000000 */
[----:B------:R1:W-:Y:S01]  /*4b90*/  UTCATOMSWS.AND URZ, UR5 ;  /* 0x0000000500ff79e3 */ /* 0x0003e20008000000 */
[----:B--2---:R-:W-:Y:S01]  /*4ba0*/  IMAD.U32 R0, RZ, RZ, UR7 ;  /* 0x00000007ff007e24 */ /* 0x004fe2000f8e00ff */
[----:B-1----:R-:W-:Y:S01]  /*4bb0*/  ISETP.EQ.U32.AND P0, PT, R3, UR4, PT ;  /* 0x0000000403007c0c */ /* 0x002fe2000bf02070 */
[----:B---3--:R-:W-:-:S12]  /*4bc0*/  IMAD.U32 R2, RZ, RZ, UR8 ;  /* 0x00000008ff027e24 */ /* 0x008fd8000f8e00ff */
[----:B------:R1:W-:Y:S04]  /*4bd0*/  @P0 ATOMS.AND RZ, [UR6+0x14], R2 ;  /* 0x00001402ffff098c */ /* 0x0003e8000a800006 */
[----:B------:R1:W-:Y:S01]  /*4be0*/  @P0 ATOMS.AND RZ, [UR6+0x18], R0 ;  /* 0x00001800ffff098c */ /* 0x0003e2000a800006 */
[----:B------:R-:W-:Y:S05]  /*4bf0*/  BRA `(.L_x_81) ;  /* 0x0000000000147947 */ /* 0x000fea0003800000 */
.L_x_80:
[----:B------:R-:W-:Y:S02]  /*4c00*/  MOV R2, 0x4c20 ;  /* 0x00004c2000027802 */ /* 0x000fe40000000f00 */
[----:B----45:R-:W-:Y:S05]  /*4c10*/  CALL.REL.NOINC `($__internal_0_$__cuda_sm10x_tcgen05_guardrail_trap_col_being_dealloced_not_returned_by_alloc) ;  /* 0x0000004800f47944 */ /* 0x030fea0003c00000 */
[----:B------:R-:W-:Y:S05]  /*4c20*/  BRA `(.L_x_81) ;  /* 0x0000000000087947 */ /* 0x000fea0003800000 */
.L_x_79:
[----:B------:R-:W-:Y:S02]  /*4c30*/  MOV R2, 0x4c50 ;  /* 0x00004c5000027802 */ /* 0x000fe40000000f00 */
[----:B----45:R-:W-:Y:S05]  /*4c40*/  CALL.REL.NOINC `($__internal_2_$__cuda_sm10x_tcgen05_guardrail_trap_unallocated_columns_being_dealloced) ;  /* 0x0000004c00007944 */ /* 0x030fea0003c00000 */
.L_x_81:
[----:B------:R-:W-:Y:S01]  /*4c50*/  NOP ;  /* 0x0000000000007918 */ /* 0x000fe20000000000 */
[----:B------:R-:W-:Y:S05]  /*4c60*/  EXIT ;  /* 0x000000000000794d */ /* 0x000fea0003800000 */
.L_x_65:
[----:B------:R-:W-:-:S09]  /*4c70*/  UISETP.NE.OR UP0, UPT, UR15, 0x3, !UP2 ;  /* 0x000000030f00788c */ /* 0x000fd2000d705670 */
[----:B------:R-:W-:Y:S05]  /*4c80*/  BRA.U UP0, `(.L_x_82) ;  /* 0x0000001100747547 */ /* 0x000fea000b800000 */
[----:B------:R-:W2:Y:S01]  /*4c90*/  LDC.64 R2, c[0x0][0x988] ;  /* 0x00026200ff027b82 */ /* 0x000ea20000000a00 */
[----:B------:R-:W3:Y:S01]  /*4ca0*/  LDCU UR27, c[0x0][0x370] ;  /* 0x00006e00ff1b77ac */ /* 0x000ee20008000800 */
[----:B------:R-:W-:Y:S01]  /*4cb0*/  R2UR UR45, R44 ;  /* 0x000000002c2d72ca */ /* 0x000fe200000e0000 */
[----:B------:R-:W-:Y:S01]  /*4cc0*/  IMAD.MOV.U32 R11, RZ, RZ, 0x1 ;  /* 0x00000001ff0b7424 */ /* 0x000fe200078e00ff */
[----:B------:R-:W-:Y:S01]  /*4cd0*/  R2UR UR44, R45 ;  /* 0x000000002d2c72ca */ /* 0x000fe200000e0000 */
[----:B------:R-:W4:Y:S01]  /*4ce0*/  LDCU.128 UR28, c[0x0][0xc10] ;  /* 0x00018200ff1c77ac */ /* 0x000f220008000c00 */
[----:B------:R-:W-:Y:S02]  /*4cf0*/  IMAD.MOV.U32 R10, RZ, RZ, RZ ;  /* 0x000000ffff0a7224 */ /* 0x000fe400078e00ff */
[----:B------:R-:W1:Y:S01]  /*4d00*/  S2UR UR6, SR_CgaCtaId ;  /* 0x00000000000679c3 */ /* 0x000e620000008800 */
[----:B------:R-:W4:Y:S01]  /*4d10*/  LDCU UR26, c[0x0][0x374] ;  /* 0x00006e80ff1a77ac */ /* 0x000f220008000800 */
[----:B------:R-:W-:Y:S01]  /*4d20*/  IMAD.MOV.U32 R9, RZ, RZ, 0x1000 ;  /* 0x00001000ff097424 */ /* 0x000fe200078e00ff */
[----:B------:R-:W3:Y:S05]  /*4d30*/  LDCU.128 UR32, c[0x0][0xa80] ;  /* 0x00015000ff2077ac */ /* 0x000eea0008000c00 */
[----:B------:R-:W3:Y:S01]  /*4d40*/  LDC.64 R12, c[0x0][0x348] ;  /* 0x0000d200ff0c7b82 */ /* 0x000ee20000000a00 */
[----:B------:R-:W3:Y:S01]  /*4d50*/  LDCU UR17, c[0x0][0xc0c] ;  /* 0x00018180ff1177ac */ /* 0x000ee20008000800 */
[----:B------:R-:W3:Y:S01]  /*4d60*/  LDCU UR47, c[0x0][0xc20] ;  /* 0x00018400ff2f77ac */ /* 0x000ee20008000800 */
[----:B--2---:R-:W-:Y:S01]  /*4d70*/  ISETP.NE.U32.AND P0, PT, R2, RZ, PT ;  /* 0x000000ff0200720c */ /* 0x004fe20003f05070 */
[----:B------:R-:W2:Y:S03]  /*4d80*/  LDCU UR4, c[0x0][0xc30] ;  /* 0x00018600ff0477ac */ /* 0x000ea60008000800 */
[----:B------:R-:W-:Y:S01]  /*4d90*/  ISETP.NE.AND.EX P0, PT, R3, RZ, PT, P0 ;  /* 0x000000ff0300720c */ /* 0x000fe20003f05300 */
[----:B------:R-:W2:Y:S01]  /*4da0*/  LDCU.128 UR40, c[0x0][0xa90] ;  /* 0x00015200ff2877ac */ /* 0x000ea20008000c00 */
[----:B------:R-:W2:Y:S01]  /*4db0*/  LDC.64 R2, c[0x0][0x990] ;  /* 0x00026400ff027b82 */ /* 0x000ea20000000a00 */
[----:B------:R-:W-:Y:S01]  /*4dc0*/  UMOV UR24, 0x400 ;  /* 0x0000040000187882 */ /* 0x000fe20000000000 */
[----:B----4-:R-:W-:-:S02]  /*4dd0*/  UIMAD.WIDE.U32 UR8, UR26, UR31, URZ ;  /* 0x0000001f1a0872a5 */ /* 0x010fc4000f8e00ff */
[----:B-1----:R-:W-:Y:S02]  /*4de0*/  ULEA UR24, UR6, UR24, 0x18 ;  /* 0x0000001806187291 */ /* 0x002fe4000f8ec0ff */
[----:B---3--:R-:W-:Y:S02]  /*4df0*/  UIMAD.WIDE.U32 UR6, UR27, UR28, URZ ;  /* 0x0000001c1b0672a5 */ /* 0x008fe4000f8e00ff */
[----:B------:R-:W-:Y:S02]  /*4e00*/  UISETP.NE.AND UP5, UPT, UR32, 0x1, UPT ;  /* 0x000000012000788c */ /* 0x000fe4000bfa5270 */
[----:B------:R-:W-:Y:S02]  /*4e10*/  UIADD3 UR36, UPT, UPT, UR24, 0x1e8, URZ ;  /* 0x000001e818247890 */ /* 0x000fe4000fffe0ff */
[----:B------:R-:W-:Y:S01]  /*4e20*/  UISETP.GE.AND UP0, UPT, UR39, 0x1, UPT ;  /* 0x000000012700788c */ /* 0x000fe2000bf06270 */
[----:B------:R-:W-:Y:S01]  /*4e30*/  UMOV UR38, UR7 ;  /* 0x0000000700267c82 */ /* 0x000fe20008000000 */
[----:B------:R-:W-:Y:S01]  /*4e40*/  UMOV UR37, UR9 ;  /* 0x0000000900257c82 */ /* 0x000fe20008000000 */
[----:B------:R-:W-:-:S02]  /*4e50*/  UISETP.NE.AND UP1, UPT, UR17, 0x1, UPT ;  /* 0x000000011100788c */ /* 0x000fc4000bf25270 */
[----:B------:R-:W-:Y:S01]  /*4e60*/  UISETP.NE.AND UP0, UPT, UR30, 0x1, UPT ;  /* 0x000000011e00788c */ /* 0x000fe2000bf05270 */
[----:B------:R-:W-:Y:S01]  /*4e70*/  UMOV UR23, URZ ;  /* 0x000000ff00177c82 */ /* 0x000fe20008000000 */
[----:B------:R-:W1:Y:S01]  /*4e80*/  LDCU UR48, c[0x0][0xaa0] ;  /* 0x00015400ff3077ac */ /* 0x000e620008000800 */
[----:B------:R-:W-:Y:S02]  /*4e90*/  UPLOP3.LUT UP4, UPT, UPT, UPT, UPT, 0x40, 0x4 ;  /* 0x000000000004789c */ /* 0x000fe40003f8e870 */
[----:B------:R-:W-:Y:S01]  /*4ea0*/  UISETP.NE.AND UP6, UPT, UR39, 0x1, UPT ;  /* 0x000000012700788c */ /* 0x000fe2000bfc5270 */
[----:B------:R-:W3:Y:S01]  /*4eb0*/  LDCU.64 UR18, c[0x0][0xc28] ;  /* 0x00018500ff1277ac */ /* 0x000ee20008000a00 */
[----:B--2---:R-:W-:Y:S02]  /*4ec0*/  UISETP.NE.AND UP2, UPT, UR4, 0x1, UPT ;  /* 0x000000010400788c */ /* 0x004fe4000bf45270 */
[----:B------:R-:W-:Y:S02]  /*4ed0*/  UPRMT UR36, URZ, 0x654, UR36 ;  /* 0x00000654ff247896 */ /* 0x000fe40008000024 */
[----:B------:R-:W-:-:S02]  /*4ee0*/  USHF.R.U32.HI UR38, URZ, UR29, UR38 ;  /* 0x0000001dff267299 */ /* 0x000fc40008011626 */
[----:B------:R-:W-:Y:S02]  /*4ef0*/  USHF.R.U32.HI UR37, URZ, UR47, UR37 ;  /* 0x0000002fff257299 */ /* 0x000fe40008011625 */
[----:B------:R-:W-:Y:S02]  /*4f00*/  UISETP.NE.AND UP1, UPT, UR35, 0x1, UPT ;  /* 0x000000012300788c */ /* 0x000fe4000bf25270 */
[----:B------:R-:W-:Y:S01]  /*4f10*/  UISETP.NE.AND UP0, UPT, UR42, 0x1, UPT ;  /* 0x000000012a00788c */ /* 0x000fe2000bf05270 */
[----:B------:R-:W-:-:S10]  /*4f20*/  VOTEU.ANY UP5, P0 ;  /* 0x0000000000ff7886 */ /* 0x000fd400000a0100 */
.L_x_91:
[----:B------:R-:W-:Y:S04]  /*4f30*/  SHF.L.U32 R4, R10, 0x1f, RZ ;  /* 0x0000001f0a047819 */ /* 0x000fe800000006ff */
[----:B--2---:R-:W2:Y:S02]  /*4f40*/  SYNCS.PHASECHK.TRANS64.TRYWAIT P0, [UR24+0x1e0], R4 ;  /* 0x0001e004ff0075a7 */ /* 0x004ea40008001118 */
[----:B--2---:R-:W-:Y:S05]  /*4f50*/  @!P0 BRA `(.L_x_83) ;  /* 0x0000004400448947 */ /* 0x004fea0003800000 */
.L_x_198:
[----:B--2---:R-:W2:Y:S01]  /*4f60*/  LDS.128 R4, [UR24+0x220] ;  /* 0x00022018ff047984 */ /* 0x004ea20008000c00 */
[----:B------:R-:W-:Y:S01]  /*4f70*/  UISETP.GE.AND UP0, UPT, UR39, 0x1, UPT ;  /* 0x000000012700788c */ /* 0x000fe2000bf06270 */
[----:B------:R-:W-:Y:S01]  /*4f80*/  @!PT LDS RZ, [RZ] ;  /* 0x00000000fffff984 */ /* 0x000fe20000000800 */
[----:B------:R-:W-:Y:S01]  /*4f90*/  @!PT LDS RZ, [RZ] ;  /* 0x00000000fffff984 */ /* 0x000fe20000000800 */
[----:B------:R-:W-:Y:S01]  /*4fa0*/  @!PT LDS RZ, [RZ] ;  /* 0x00000000fffff984 */ /* 0x000fe20000000800 */
[----:B------:R-:W-:Y:S01]  /*4fb0*/  @!PT LDS RZ, [RZ] ;  /* 0x00000000fffff984 */ /* 0x000fe20000000800 */
[----:B------:R4:W-:Y:S06]  /*4fc0*/  MEMBAR.ALL.CTA ;  /* 0x0000000000007992 */ /* 0x0009ec0000008000 */
[----:B----4-:R-:W4:Y:S02]  /*4fd0*/  FENCE.VIEW.ASYNC.S ;  /* 0x00000000000073c6 */ /* 0x010f240000000000 */
[----:B----4-:R-:W-:Y:S01]  /*4fe0*/  SYNCS.ARRIVE.TRANS64.RED.A1T0 RZ, [UR36], RZ ;  /* 0x000000ffffff79a7 */ /* 0x010fe20008100424 */
[----:B--2---:R-:W-:Y:S11]  /*4ff0*/  LOP3.LUT P0, RZ, R6, 0x1, RZ, 0xc0, !PT ;  /* 0x0000000106ff7812 */ /* 0x004ff6000780c0ff */
[----:B------:R-:W-:Y:S02]  /*5000*/  @!UPT UIADD3 URZ, UPT, UPT, URZ, URZ, URZ ;  /* 0x000000fffffff290 */ /* 0x000fe4000fffe0ff */
[----:B------:R-:W-:Y:S01]  /*5010*/  VOTEU.ANY UP1, P0 ;  /* 0x0000000000ff7886 */ /* 0x000fe20000020100 */
[----:B------:R-:W-:Y:S11]  /*5020*/  PLOP3.LUT P0, PT, PT, PT, UP1, 0x80, 0x8 ;  /* 0x000000000008781c */ /* 0x000ff60003f0f018 */
[----:B------:R-:W-:Y:S02]  /*5030*/  @!UPT UIADD3 URZ, UPT, UPT, URZ, URZ, URZ ;  /* 0x000000fffffff290 */ /* 0x000fe4000fffe0ff */
[----:B------:R-:W-:Y:S02]  /*5040*/  @P0 MOV R8, R4 ;  /* 0x0000000400080202 */ /* 0x000fe40000000f00 */
[----:B------:R-:W-:Y:S02]  /*5050*/  @P0 LOP3.LUT R0, R5, 0xffff, RZ, 0xc0, !PT ;  /* 0x0000ffff05000812 */ /* 0x000fe400078ec0ff */
[----:B------:R-:W-:Y:S02]  /*5060*/  @P0 R2UR UR5, R8 ;  /* 0x00000000080502ca */ /* 0x000fe400000e0000 */
[----:B------:R-:W-:Y:S11]  /*5070*/  @P0 R2UR UR4, R0 ;  /* 0x00000000000402ca */ /* 0x000ff600000e0000 */
[----:B------:R-:W-:Y:S02]  /*5080*/  @UP1 UMOV UR16, UR5 ;  /* 0x0000000500101c82 */ /* 0x000fe40008000000 */
[----:B------:R-:W-:Y:S01]  /*5090*/  @UP1 UMOV UR15, UR4 ;  /* 0x00000004000f1c82 */ /* 0x000fe20008000000 */
[----:B------:R-:W-:Y:S05]  /*50a0*/  BRA.U !UP0, `(.L_x_84) ;  /* 0x0000000108b47547 */ /* 0x000fea000b800000 */
[----:B------:R-:W-:Y:S02]  /*50b0*/  UIMAD.WIDE.U32 UR8, UR15, UR31, URZ ;  /* 0x0000001f0f0872a5 */ /* 0x000fe4000f8e00ff */
[----:B------:R-:W-:Y:S02]  /*50c0*/  UP2UR UR14, UPR, URZ, 0x2 ;  /* 0x00000002ff0e7883 */ /* 0x000fe40008000000 */
[----:B------:R-:W-:Y:S02]  /*50d0*/  UISETP.NE.AND UP1, UPT, UR30, 0x1, UPT ;  /* 0x000000011e00788c */ /* 0x000fe4000bf25270 */
[----:B------:R-:W-:Y:S02]  /*50e0*/  UIMAD.WIDE.U32 UR10, UR16, UR28, URZ ;  /* 0x0000001c100a72a5 */ /* 0x000fe4000f8e00ff */
[----:B------:R-:W-:Y:S02]  /*50f0*/  USEL UR4, UR26, UR37, !UP1 ;  /* 0x000000251a047287 */ /* 0x000fe4000c800000 */
[----:B------:R-:W-:Y:S02]  /*5100*/  UISETP.NE.AND UP0, UPT, UR17, 0x1, UPT ;  /* 0x000000011100788c */ /* 0x000fe4000bf05270 */
[----:B---3--:R-:W-:Y:S02]  /*5110*/  UIMAD.WIDE.U32 UR12, UR4, UR18, URZ ;  /* 0x00000012040c72a5 */ /* 0x008fe4000f8e00ff */
[----:B------:R-:W-:Y:S01]  /*5120*/  USEL UR7, UR27, UR38, !UP0 ;  /* 0x000000261b077287 */ /* 0x000fe2000c000000 */
[----:B------:R-:W-:Y:S02]  /*5130*/  UMOV UR5, UR9 ;  /* 0x0000000900057c82 */ /* 0x000fe40008000000 */
[----:B------:R-:W-:Y:S02]  /*5140*/  USHF.R.U32.HI UR6, URZ, UR47, UR5 ;  /* 0x0000002fff067299 */ /* 0x000fe40008011605 */
[----:B------:R-:W-:Y:S02]  /*5150*/  UIMAD.WIDE.U32 UR20, UR7, UR18, URZ ;  /* 0x00000012071472a5 */ /* 0x000fe4000f8e00ff */
[----:B------:R-:W-:Y:S02]  /*5160*/  USEL UR6, UR15, UR6, !UP1 ;  /* 0x000000060f067287 */ /* 0x000fe4000c800000 */
[----:B------:R-:W-:Y:S01]  /*5170*/  UISETP.NE.AND UP1, UPT, UR14, URZ, UPT ;  /* 0x000000ff0e00728c */ /* 0x000fe2000bf25270 */
[----:B------:R-:W-:Y:S01]  /*5180*/  UMOV UR5, UR11 ;  /* 0x0000000b00057c82 */ /* 0x000fe20008000000 */
[----:B------:R-:W-:Y:S02]  /*5190*/  UIMAD.WIDE.U32 UR10, UR6, UR18, URZ ;  /* 0x00000012060a72a5 */ /* 0x000fe4000f8e00ff */
[----:B------:R-:W-:Y:S03]  /*51a0*/  USHF.R.U32.HI UR8, URZ, UR29, UR5 ;  /* 0x0000001dff087299 */ /* 0x000fe60008011605 */
[----:B------:R-:W-:Y:S02]  /*51b0*/  UMOV UR5, UR13 ;  /* 0x0000000d00057c82 */ /* 0x000fe40008000000 */
[----:B------:R-:W-:Y:S03]  /*51c0*/  @UP6 USHF.R.U32.HI UR4, URZ, UR19, UR5 ;  /* 0x00000013ff046299 */ /* 0x000fe60008011605 */
[----:B------:R-:W-:Y:S01]  /*51d0*/  UMOV UR5, UR21 ;  /* 0x0000001500057c82 */ /* 0x000fe20008000000 */
[----:B------:R-:W-:Y:S02]  /*51e0*/  UIMAD UR4, UR39, UR4, URZ ;  /* 0x00000004270472a4 */ /* 0x000fe4000f8e02ff */
[----:B------:R-:W-:Y:S02]  /*51f0*/  @UP6 USHF.R.U32.HI UR7, URZ, UR19, UR5 ;  /* 0x00000013ff076299 */ /* 0x000fe40008011605 */
[----:B------:R-:W-:Y:S02]  /*5200*/  USEL UR5, UR16, UR8, !UP0 ;  /* 0x0000000810057287 */ /* 0x000fe4000c000000 */
[----:B------:R-:W-:Y:S02]  /*5210*/  UIMAD UR8, UR39, UR7, URZ ;  /* 0x00000007270872a4 */ /* 0x000fe4000f8e02ff */
[----:B------:R-:W-:Y:S03]  /*5220*/  UISETP.GE.AND UP0, UPT, UR6, UR4, UPT ;  /* 0x000000040600728c */ /* 0x000fe6000bf06270 */
[----:B------:R-:W-:Y:S01]  /*5230*/  UMOV UR4, UR11 ;  /* 0x0000000b00047c82 */ /* 0x000fe20008000000 */
[----:B------:R-:W-:Y:S02]  /*5240*/  UISETP.GE.OR UP0, UPT, UR5, UR8, UP0 ;  /* 0x000000080500728c */ /* 0x000fe40008706670 */
[----:B------:R-:W-:Y:S02]  /*5250*/  USHF.R.U32.HI UR4, URZ, UR19, UR4 ;  /* 0x00000013ff047299 */ /* 0x000fe40008011604 */
[----:B------:R-:W-:Y:S02]  /*5260*/  UIMAD.WIDE.U32 UR8, UR5, UR18, URZ ;  /* 0x00000012050872a5 */ /* 0x000fe4000f8e00ff */
[----:B------:R-:W-:Y:S04]  /*5270*/  USEL UR10, UR6, UR4, !UP6 ;  /* 0x00000004060a7287 */ /* 0x000fe8000f000000 */
[----:B------:R-:W-:Y:S01]  /*5280*/  UIADD3 UR11, UPT, UPT, -UR10, URZ, URZ ;  /* 0x000000ff0a0b7290 */ /* 0x000fe2000fffe1ff */
[----:B------:R-:W-:Y:S02]  /*5290*/  @!UP0 UMOV UR4, UR9 ;  /* 0x0000000900048c82 */ /* 0x000fe40008000000 */
[----:B------:R-:W-:Y:S02]  /*52a0*/  @!UP0 USHF.R.U32.HI UR4, URZ, UR19, UR4 ;  /* 0x00000013ff048299 */ /* 0x000fe40008011604 */
[----:B------:R-:W-:Y:S02]  /*52b0*/  UIMAD UR8, UR39, UR11, UR6 ;  /* 0x0000000b270872a4 */ /* 0x000fe4000f8e0206 */
[----:B------:R-:W-:Y:S04]  /*52c0*/  @!UP0 USEL UR4, UR5, UR4, !UP6 ;  /* 0x0000000405048287 */ /* 0x000fe8000f000000 */
[----:B------:R-:W-:Y:S02]  /*52d0*/  @!UP0 UIMAD UR8, UR7, UR8, UR4 ;  /* 0x00000008070882a4 */ /* 0x000fe4000f8e0204 */
[----:B------:R-:W-:Y:S02]  /*52e0*/  @!UP0 UIADD3 UR9, UPT, UPT, UR10, -UR4, URZ ;  /* 0x800000040a098290 */ /* 0x000fe4000fffe0ff */
[----:B------:R-:W-:Y:S02]  /*52f0*/  UIADD3 UR4, UPT, UPT, -UR5, URZ, URZ ;  /* 0x000000ff05047290 */ /* 0x000fe4000fffe1ff */
[----:B------:R-:W-:Y:S02]  /*5300*/  UIADD3 UR7, UPT, UPT, -UR6, URZ, URZ ;  /* 0x000000ff06077290 */ /* 0x000fe4000fffe1ff */
[----:B------:R-:W-:Y:S02]  /*5310*/  @!UP0 UIMAD UR6, UR9, UR39, UR5 ;  /* 0x00000027090682a4 */ /* 0x000fe4000f8e0205 */
[----:B------:R-:W-:Y:S02]  /*5320*/  UIMAD UR16, UR17, UR4, UR16 ;  /* 0x00000004111072a4 */ /* 0x000fe4000f8e0210 */
[----:B------:R-:W-:Y:S01]  /*5330*/  UIMAD UR15, UR30, UR7, UR15 ;  /* 0x000000071e0f72a4 */ /* 0x000fe2000f8e020f */
[----:B------:R-:W-:Y:S02]  /*5340*/  @!UP0 UMOV UR5, UR8 ;  /* 0x0000000800058c82 */ /* 0x000fe40008000000 */
[----:B------:R-:W-:Y:S02]  /*5350*/  UIMAD UR16, UR5, UR17, UR16 ;  /* 0x00000011051072a4 */ /* 0x000fe4000f8e0210 */
[----:B------:R-:W-:Y:S11]  /*5360*/  UIMAD UR15, UR6, UR30, UR15 ;  /* 0x0000001e060f72a4 */ /* 0x000ff6000f8e020f */
[----:B------:R-:W-:Y:S01]  /*5370*/  @!UPT UIADD3 URZ, UPT, UPT, URZ, URZ, URZ ;  /* 0x000000fffffff290 */ /* 0x000fe2000fffe0ff */
.L_x_84:
[----:B------:R-:W2:Y:S01]  /*5380*/  @!UP2 LDCU.128 UR8, c[0x0][0xc10] ;  /* 0x00018200ff08a7ac */ /* 0x000ea20008000c00 */
[C---:B------:R-:W-:Y:S02]  /*5390*/  ISETP.NE.U32.AND P2, PT, R2.reuse, RZ, PT ;  /* 0x000000ff0200720c */ /* 0x040fe40003f45070 */
[----:B------:R-:W-:Y:S02]  /*53a0*/  ISETP.NE.U32.AND P1, PT, R2, RZ, PT ;  /* 0x000000ff0200720c */ /* 0x000fe40003f25070 */
[C---:B------:R-:W-:Y:S02]  /*53b0*/  ISETP.NE.AND.EX P2, PT, R3.reuse, RZ, PT, P2 ;  /* 0x000000ff0300720c */ /* 0x040fe40003f45320 */
[----:B------:R-:W-:Y:S01]  /*53c0*/  ISETP.NE.AND.EX P1, PT, R3, RZ, PT, P1 ;  /* 0x000000ff0300720c */ /* 0x000fe20003f25310 */
[----:B------:R-:W4:Y:S01]  /*53d0*/  @!UP2 LDCU UR5, c[0x0][0xc0c] ;  /* 0x00018180ff05a7ac */ /* 0x000f220008000800 */
[----:B------:R-:W-:Y:S02]  /*53e0*/  USHF.L.U32 UR25, UR22, 0x6, URZ ;  /* 0x0000000616197899 */ /* 0x000fe400080006ff */
[----:B--2---:R-:W-:Y:S07]  /*53f0*/  UIMAD.WIDE.U32 UR6, UR16, UR8, URZ ;  /* 0x00000008100672a5 */ /* 0x004fee000f8e00ff */
[----:B------:R-:W-:Y:S01]  /*5400*/  @!UP2 UMOV UR4, UR7 ;  /* 0x000000070004ac82 */ /* 0x000fe20008000000 */
[----:B----4-:R-:W-:Y:S02]  /*5410*/  @!UP2 UISETP.NE.AND UP0, UPT, UR5, 0x1, UPT ;  /* 0x000000010500a88c */ /* 0x010fe4000bf05270 */
[----:B------:R-:W-:Y:S02]  /*5420*/  @!UP2 USHF.R.U32.HI UR4, URZ, UR9, UR4 ;  /* 0x00000009ff04a299 */ /* 0x000fe40008011604 */
[----:B------:R-:W-:Y:S02]  /*5430*/  UIMAD.WIDE.U32 UR6, UR15, UR11, URZ ;  /* 0x0000000b0f0672a5 */ /* 0x000fe4000f8e00ff */
[----:B------:R-:W-:Y:S02]  /*5440*/  @!UP2 USEL UR8, UR16, UR4, !UP0 ;  /* 0x000000041008a287 */ /* 0x000fe4000c000000 */
[----:B------:R-:W-:Y:S03]  /*5450*/  @!UP2 UISETP.NE.AND UP0, UPT, UR10, 0x1, UPT ;  /* 0x000000010a00a88c */ /* 0x000fe6000bf05270 */
[----:B------:R-:W-:Y:S02]  /*5460*/  @!UP2 UMOV UR6, UR7 ;  /* 0x000000070006ac82 */ /* 0x000fe40008000000 */
[----:B------:R-:W2:Y:S02]  /*5470*/  @!UP2 LDCU UR4, c[0x0][0xc20] ;  /* 0x00018400ff04a7ac */ /* 0x000ea40008000800 */
[----:B--2---:R-:W-:Y:S04]  /*5480*/  @!UP2 USHF.R.U32.HI UR6, URZ, UR4, UR6 ;  /* 0x00000004ff06a299 */ /* 0x004fe80008011606 */
[----:B------:R-:W-:Y:S04]  /*5490*/  @!UP2 USEL UR6, UR15, UR6, !UP0 ;  /* 0x000000060f06a287 */ /* 0x000fe8000c000000 */
[----:B------:R-:W-:Y:S02]  /*54a0*/  @!UP2 UIADD3 UR4, UPT, UPT, -UR8, UR6, URZ ;  /* 0x000000060804a290 */ /* 0x000fe4000fffe1ff */
[----:B------:R-:W-:Y:S02]  /*54b0*/  @!UP2 UIADD3 UR6, UPT, UPT, UR8, -UR6, URZ ;  /* 0x800000060806a290 */ /* 0x000fe4000fffe0ff */
[----:B------:R-:W-:Y:S02]  /*54c0*/  @!UP2 UIMAD UR16, UR4, UR5, UR16 ;  /* 0x000000050410a2a4 */ /* 0x000fe4000f8e0210 */
[----:B------:R-:W-:Y:S01]  /*54d0*/  @!UP2 UIMAD UR15, UR6, UR10, UR15 ;  /* 0x0000000a060fa2a4 */ /* 0x000fe2000f8e020f */
[----:B------:R-:W-:Y:S11]  /*54e0*/  BRA.U UP4, `(.L_x_85) ;  /* 0x0000000104107547 */ /* 0x000ff6000b800000 */
[----:B------:R-:W-:Y:S04]  /*54f0*/  MOV R8, UR46 ;  /* 0x0000002e00087c02 */ /* 0x000fe80008000f00 */
[----:B------:R-:W-:Y:S04]  /*5500*/  SHF.L.U32 R8, R8, 0x1f, RZ ;  /* 0x0000001f08087819 */ /* 0x000fe800000006ff */
[----:B------:R-:W2:Y:S02]  /*5510*/  SYNCS.PHASECHK.TRANS64.TRYWAIT P3, [UR24+0x1d8], R8 ;  /* 0x0001d808ff0075a7 */ /* 0x000ea40008061118 */
[----:B--2---:R-:W-:Y:S05]  /*5520*/  @!P3 BRA `(.L_x_86) ;  /* 0x0000003c00e8b947 */ /* 0x004fea0003800000 */
.L_x_85:
[----:B------:R-:W-:Y:S05]  /*5530*/  @!P2 BRA `(.L_x_87) ;  /* 0x000000000030a947 */ /* 0x000fea0003800000 */
[----:B------:R-:W-:Y:S01]  /*5540*/  UPLOP3.LUT UP3, UPT, UPT, UPT, UP5, 0x80, 0x8 ;  /* 0x000000000008789c */ /* 0x000fe20003f6f050 */
[----:B------:R-:W-:Y:S01]  /*5550*/  HFMA2 R51, -RZ, RZ, 0, 5.9604644775390625e-08 ;  /* 0x00000001ff337431 */ /* 0x000fe200000001ff */
[----:B------:R-:W4:Y:S04]  /*5560*/  LDCU.64 UR4, c[0x0][0x358] ;  /* 0x00006b00ff0477ac */ /* 0x000f280008000a00 */
[----:B------:R-:W-:Y:S11]  /*5570*/  PLOP3.LUT P2, PT, PT, PT, UP3, 0x80, 0x8 ;  /* 0x000000000008781c */ /* 0x000ff60003f4f038 */
[----:B------:R-:W-:Y:S02]  /*5580*/  @!UPT UIADD3 URZ, UPT, UPT, URZ, URZ, URZ ;  /* 0x000000fffffff290 */ /* 0x000fe4000fffe0ff */
[----:B------:R-:W1:Y:S01]  /*5590*/  @P2 LDC.64 R14, c[0x0][0x988] ;  /* 0x00026200ff0e2b82 */ /* 0x000e620000000a00 */
[----:B--2---:R-:W-:Y:S04]  /*55a0*/  @P2 IMAD R0, R16, R2, RZ ;  /* 0x0000000210002224 */ /* 0x004fe800078e02ff */
[----:B-1----:R-:W-:Y:S01]  /*55b0*/  @P2 IMAD.WIDE R14, R0, 0x4, R14 ;  /* 0x00000004000e2825 */ /* 0x002fe200078e020e */
[----:B------:R-:W-:Y:S04]  /*55c0*/  MOV R0, 0x1 ;  /* 0x0000000100007802 */ /* 0x000fe80000000f00 */
[----:B----45:R4:W5:Y:S01]  /*55d0*/  @P2 LDG.E R26, desc[UR4][R14.64] ;  /* 0x000000040e1a2981 */ /* 0x030962000c1e1900 */
[----:B------:R-:W-:Y:S01]  /*55e0*/  @!P2 PRMT R51, R0, 0x7610, R51 ;  /* 0x000076100033a816 */ /* 0x000fe20000000033 */
[----:B----4-:R-:W1:Y:S06]  /*55f0*/  @!P2 LDC R26, c[0x0][0x980] ;  /* 0x00026000ff1aab82 */ /* 0x010e6c0000000800 */
.L_x_87:
[----:B-1---5:R-:W-:Y:S01]  /*5600*/  @!P1 FSETP.EQ.AND P2, PT, R26, RZ, PT ;  /* 0x000000ff1a00920b */ /* 0x022fe20003f42000 */
[----:B------:R-:W-:Y:S01]  /*5610*/  @!UPT UIADD3 URZ, UPT, UPT, URZ, URZ, URZ ;  /* 0x000000fffffff290 */ /* 0x000fe2000fffe0ff */
[----:B------:R-:W-:Y:S11]  /*5620*/  @!P1 BRA `(.L_x_88) ;  /* 0x0000000000149947 */ /* 0x000ff60003800000 */
[----:B------:R-:W-:Y:S02]  /*5630*/  LOP3.LUT P1, RZ, R51, 0xff, RZ, 0xc0, !PT ;  /* 0x000000ff33ff7812 */ /* 0x000fe4000782c0ff */
[----:B------:R-:W-:Y:S04]  /*5640*/  PLOP3.LUT P2, PT, PT, PT, UP3, 0x80, 0x8 ;  /* 0x000000000008781c */ /* 0x000fe80003f4f038 */
[----:B------:R-:W-:Y:S07]  /*5650*/  PLOP3.LUT P2, PT, P2, PT, PT, 0x8, 0x80 ;  /* 0x000000000080781c */ /* 0x000fee000174e170 */
[----:B------:R-:W-:Y:S11]  /*5660*/  @P1 FSETP.EQ.AND P2, PT, R26, RZ, PT ;  /* 0x000000ff1a00120b */ /* 0x000ff60003f42000 */
[----:B------:R-:W-:Y:S02]  /*5670*/  @!UPT UIADD3 URZ, UPT, UPT, URZ, URZ, URZ ;  /* 0x000000fffffff290 */ /* 0x000fe4000fffe0ff */
.L_x_88:
[----:B------:R-:W-:Y:S01]  /*5680*/  ULEA UR7, UR23, UR24, 0x3 ;  /* 0x0000001817077291 */ /* 0x000fe2000f8e18ff */
[----:B------:R-:W-:Y:S01]  /*5690*/  SHF.L.U32 R14, R11, 0x1f, RZ ;  /* 0x0000001f0b0e7819 */ /* 0x000fe200000006ff */
[----:B------:R-:W-:Y:S02]  /*56a0*/  USHF.L.U32 UR11, UR51, 0x6, URZ ;  /* 0x00000006330b7899 */ /* 0x000fe400080006ff */
[----:B------:R-:W-:Y:S02]  /*56b0*/  UISETP.NE.AND UP0, UPT, UR32, 0x1, UPT ;  /* 0x000000012000788c */ /* 0x000fe4000bf05270 */
[----:B------:R-:W-:Y:S01]  /*56c0*/  UIMAD.WIDE.U32 UR4, UR11, UR33, URZ ;  /* 0x000000210b0472a5 */ /* 0x000fe2000f8e00ff */
[----:B------:R-:W-:Y:S02]  /*56d0*/  ELECT P3, URZ, PT ;  /* 0x0000000000ff782f */ /* 0x000fe40003860000 */
[----:B------:R-:W1:Y:S02]  /*56e0*/  SYNCS.PHASECHK.TRANS64.TRYWAIT P1, [UR7+0x1b8], R14 ;  /* 0x0001b80eff0075a7 */ /* 0x000e640008021107 */
[----:B------:R-:W-:Y:S02]  /*56f0*/  PLOP3.LUT P2, PT, P2, P3, PT, 0xf2, 0x2f ;  /* 0x00000000002f781c */ /* 0x000fe40001747e72 */
[----:B------:R-:W-:Y:S02]  /*5700*/  UMOV UR4, UR5 ;  /* 0x0000000500047c82 */ /* 0x000fe40008000000 */
[----:B------:R-:W-:Y:S04]  /*5710*/  USHF.R.U32.HI UR4, URZ, UR34, UR4 ;  /* 0x00000022ff047299 */ /* 0x000fe80008011604 */
[----:B------:R-:W-:Y:S02]  /*5720*/  USEL UR12, UR11, UR4, !UP0 ;  /* 0x000000040b0c7287 */ /* 0x000fe4000c000000 */
[----:B------:R-:W-:Y:S02]  /*5730*/  UISETP.NE.AND UP0, UPT, UR35, 0x1, UPT ;  /* 0x000000012300788c */ /* 0x000fe4000bf05270 */
[----:B------:R-:W-:Y:S02]  /*5740*/  UIMAD.WIDE.U32 UR4, UR12, UR40, URZ ;  /* 0x000000280c0472a5 */ /* 0x000fe4000f8e00ff */
[----:B------:R-:W-:Y:S01]  /*5750*/  UIADD3 UR6, UPT, UPT, -UR12, URZ, URZ ;  /* 0x000000ff0c067290 */ /* 0x000fe2000fffe1ff */
[----:B--2---:R-:W-:Y:S03]  /*5760*/  @!P2 IMAD.MOV.U32 R0, RZ, 0x20, RZ ;  /* 0x00000020ff00a824 */ /* 0x004fe600078e00ff */
[----:B------:R-:W-:Y:S01]  /*5770*/  UIMAD UR11, UR32, UR6, UR11 ;  /* 0x00000006200b72a4 */ /* 0x000fe2000f8e020b */
[----:B------:R-:W-:Y:S01]  /*5780*/  @!P2 IMAD.MOV.U32 R0, RZ, 0x400, R0 ;  /* 0x00000400ff00a824 */ /* 0x000fe200078e0000 */
[----:B------:R-:W-:Y:S02]  /*5790*/  UMOV UR4, UR5 ;  /* 0x0000000500047c82 */ /* 0x000fe40008000000 */
[----:B------:R-:W-:Y:S04]  /*57a0*/  USHF.R.U32.HI UR4, URZ, UR41, UR4 ;  /* 0x00000029ff047299 */ /* 0x000fe80008011604 */
[----:B------:R-:W-:Y:S02]  /*57b0*/  USEL UR13, UR12, UR4, !UP0 ;  /* 0x000000040c0d7287 */ /* 0x000fe4000c000000 */
[----:B------:R-:W-:Y:S02]  /*57c0*/  UISETP.NE.AND UP0, UPT, UR42, 0x1, UPT ;  /* 0x000000012a00788c */ /* 0x000fe4000bf05270 */
[----:B------:R-:W-:Y:S07]  /*57d0*/  UIMAD.WIDE.U32 UR4, UR13, UR43, URZ ;  /* 0x0000002b0d0472a5 */ /* 0x000fee000f8e00ff */
[----:B------:R-:W-:Y:S02]  /*57e0*/  UMOV UR4, UR5 ;  /* 0x0000000500047c82 */ /* 0x000fe40008000000 */
[----:B------:R-:W-:Y:S04]  /*57f0*/  USHF.R.U32.HI UR4, URZ, UR48, UR4 ;  /* 0x00000030ff047299 */ /* 0x000fe80008011604 */
[----:B------:R-:W-:Y:S02]  /*5800*/  USEL UR14, UR13, UR4, !UP0 ;  /* 0x000000040d0e7287 */ /* 0x000fe4000c000000 */
[----:B------:R-:W-:Y:S02]  /*5810*/  UIADD3 UR4, UPT, UPT, -UR13, URZ, URZ ;  /* 0x000000ff0d047290 */ /* 0x000fe4000fffe1ff */
[----:B------:R-:W-:Y:S02]  /*5820*/  UIADD3 UR5, UPT, UPT, -UR14, URZ, URZ ;  /* 0x000000ff0e057290 */ /* 0x000fe4000fffe1ff */
[----:B------:R-:W-:Y:S02]  /*5830*/  UIMAD UR12, UR35, UR4, UR12 ;  /* 0x00000004230c72a4 */ /* 0x000fe4000f8e020c */
[----:B------:R-:W-:Y:S01]  /*5840*/  UIMAD UR13, UR42, UR5, UR13 ;  /* 0x000000052a0d72a4 */ /* 0x000fe2000f8e020d */
[----:B-1----:R-:W-:Y:S11]  /*5850*/  @!P1 BRA `(.L_x_89) ;  /* 0x0000003c00349947 */ /* 0x002ff60003800000 */
.L_x_201:
[----:B------:R-:W2:Y:S01]  /*5860*/  S2UR UR49, SR_CgaCtaId ;  /* 0x00000000003179c3 */ /* 0x000ea20000008800 */
[----:B------:R-:W-:Y:S01]  /*5870*/  @!P2 R2UR UR4, R0 ;  /* 0x000000000004a2ca */ /* 0x000fe200000e0000 */
[----:B------:R-:W-:Y:S01]  /*5880*/  VOTEU.ALL UP0, P2 ;  /* 0x0000000000ff7886 */ /* 0x000fe20001000000 */
[----:B-1----:R-:W-:Y:S02]  /*5890*/  @!P2 IADD3 R8, P1, PT, R12, 0x680, RZ ;  /* 0x000006800c08a810 */ /* 0x002fe40007f3e0ff */
[----:B------:R-:W-:Y:S02]  /*58a0*/  @P0 SHF.R.U32.HI R16, RZ, 0x10, R5 ;  /* 0x00000010ff100819 */ /* 0x000fe40000011605 */
[----:B------:R-:W-:Y:S01]  /*58b0*/  @!P2 R2UR UR6, R8 ;  /* 0x000000000806a2ca */ /* 0x000fe200000e0000 */
[----:B------:R-:W-:Y:S01]  /*58c0*/  @!P2 IMAD.X R0, RZ, RZ, R13, P1 ;  /* 0x000000ffff00a224 */ /* 0x000fe200008e060d */
[----:B------:R-:W-:Y:S04]  /*58d0*/  @!UP0 ULEA UR5, UR23, UR24, 0xc ;  /* 0x0000001817058291 */ /* 0x000fe8000f8e60ff */
[----:B------:R-:W-:Y:S02]  /*58e0*/  @!UP0 UIADD3 UR8, UPT, UPT, UR5, 0x400, URZ ;  /* 0x0000040005088890 */ /* 0x000fe4000fffe0ff */
[----:B------:R-:W-:Y:S01]  /*58f0*/  @!UP0 UPRMT UR22, UR4, 0x5410, URZ ;  /* 0x0000541004168896 */ /* 0x000fe200080000ff */
[----:B------:R-:W-:Y:S01]  /*5900*/  @!P2 R2UR UR4, R0 ;  /* 0x000000000004a2ca */ /* 0x000fe200000e0000 */
[----:B------:R-:W-:Y:S01]  /*5910*/  UIADD3 UR5, UPT, UPT, UR23, 0x1, URZ ;  /* 0x0000000117057890 */ /* 0x000fe2000fffe0ff */
[----:B------:R-:W-:Y:S02]  /*5920*/  @!P2 IMAD.MOV.U32 R0, RZ, RZ, 0x1000 ;  /* 0x00001000ff00a424 */ /* 0x000fe400078e00ff */
[----:B------:R-:W-:Y:S01]  /*5930*/  IMAD.U32 R14, RZ, RZ, UR6 ;  /* 0x00000006ff0e7e24 */ /* 0x000fe2000f8e00ff */
[----:B------:R-:W-:Y:S04]  /*5940*/  UISETP.NE.AND UP0, UPT, UR5, 0x3, UPT ;  /* 0x000000030500788c */ /* 0x000fe8000bf05270 */
[----:B------:R-:W-:Y:S01]  /*5950*/  @!P2 R2UR UR20, R14 ;  /* 0x000000000e14a2ca */ /* 0x000fe200000e0000 */
[----:B------:R-:W-:Y:S02]  /*5960*/  USEL UR5, UR5, URZ, UP0 ;  /* 0x000000ff05057287 */ /* 0x000fe40008000000 */
[----:B------:R-:W-:Y:S01]  /*5970*/  USEL UR23, URZ, 0x1, UP0 ;  /* 0x00000001ff177887 */ /* 0x000fe20008000000 */
[----:B------:R-:W-:Y:S01]  /*5980*/  IMAD.U32 R15, RZ, RZ, UR4 ;  /* 0x00000004ff0f7e24 */ /* 0x000fe2000f8e00ff */
[----:B------:R-:W-:Y:S01]  /*5990*/  UIADD3 UR4, UPT, UPT, UR7, 0x1a0, URZ ;  /* 0x000001a007047890 */ /* 0x000fe2000fffe0ff */
[----:B------:R-:W-:Y:S03]  /*59a0*/  VOTEU.ALL UP0, P2 ;  /* 0x0000000000ff7886 */ /* 0x000fe60001000000 */
[----:B------:R-:W-:Y:S01]  /*59b0*/  @!P2 R2UR UR21, R15 ;  /* 0x000000000f15a2ca */ /* 0x000fe200000e0000 */
[----:B--2---:R-:W-:Y:S01]  /*59c0*/  UPRMT UR6, UR49, 0x654, UR4 ;  /* 0x0000065431067896 */ /* 0x004fe20008000004 */
[----:B------:R-:W-:Y:S01]  /*59d0*/  LOP3.LUT R11, R11, UR23, RZ, 0x3c, !PT ;  /* 0x000000170b0b7c12 */ /* 0x000fe2000f8e3cff */
[----:B------:R-:W-:Y:S01]  /*59e0*/  @!UP0 UMOV UR9, UR4 ;  /* 0x0000000400098c82 */ /* 0x000fe20008000000 */
[----:B------:R-:W-:Y:S01]  /*59f0*/  @!UP0 UMOV UR10, UR25 ;  /* 0x00000019000a8c82 */ /* 0x000fe20008000000 */
[----:B------:R-:W-:Y:S01]  /*5a00*/  ULEA UR4, UR5, UR24, 0x3 ;  /* 0x0000001805047291 */ /* 0x000fe2000f8e18ff */
[----:B------:R-:W-:Y:S07]  /*5a10*/  SHF.L.U32 R8, R11, 0x1f, RZ ;  /* 0x0000001f0b087819 */ /* 0x000fee00000006ff */
[----:B------:R1:W-:Y:S01]  /*5a20*/  @!UP0 UTMALDG.5D.IM2COL [UR8], [UR20], UR22 ;  /* 0x00000008140083b4 */ /* 0x0003e20008060016 */
[----:B------:R1:W-:Y:S01]  /*5a30*/  @!P2 SYNCS.ARRIVE.TRANS64.RED.A0TR RZ, [UR7+0x1a0], R0 ;  /* 0x0001a000ffffa9a7 */ /* 0x0003e20008300407 */
[----:B------:R-:W-:Y:S01]  /*5a40*/  SYNCS.ARRIVE.TRANS64.RED.A1T0 RZ, [UR6], RZ ;  /* 0x000000ffffff79a7 */ /* 0x000fe20008100406 */
[----:B------:R-:W2:Y:S02]  /*5a50*/  SYNCS.PHASECHK.TRANS64.TRYWAIT P1, [UR4+0x1b8], R8 ;  /* 0x0001b808ff0075a7 */ /* 0x000ea40008021104 */
[----:B-12---:R-:W-:Y:S05]  /*5a60*/  @!P1 BRA `(.L_x_90) ;  /* 0x0000003800c89947 */ /* 0x006fea0003800000 */
.L_x_203:
[----:B------:R-:W2:Y:S01]  /*5a70*/  S2UR UR21, SR_CgaCtaId ;  /* 0x00000000001579c3 */ /* 0x000ea20000008800 */
[----:B------:R-:W-:Y:S01]  /*5a80*/  UIADD3 UR6, UPT, UPT, UR5, 0x1, URZ ;  /* 0x0000000105067890 */ /* 0x000fe2000fffe0ff */
[----:B-1----:R-:W-:Y:S01]  /*5a90*/  @!P2 IMAD.MOV.U32 R0, RZ, 0x20, RZ ;  /* 0x00000020ff00a824 */ /* 0x002fe200078e00ff */
[----:B------:R-:W-:Y:S01]  /*5aa0*/  UIADD3 UR22, UPT, UPT, UR15, UR45, URZ ;  /* 0x0000002d0f167290 */ /* 0x000fe2000fffe0ff */
[----:B------:R-:W-:Y:S01]  /*5ab0*/  @!P2 IADD3 R4, P1, PT, R12, 0x680, RZ ;  /* 0x000006800c04a810 */ /* 0x000fe20007f3e0ff */
[----:B------:R-:W-:Y:S01]  /*5ac0*/  UISETP.NE.AND UP0, UPT, UR6, 0x3, UPT ;  /* 0x000000030600788c */ /* 0x000fe2000bf05270 */
[----:B------:R-:W-:Y:S01]  /*5ad0*/  @!P2 IMAD.MOV.U32 R0, RZ, 0x400, R0 ;  /* 0x00000400ff00a824 */ /* 0x000fe200078e0000 */
[----:B------:R-:W-:Y:S01]  /*5ae0*/  LOP3.LUT R10, R10, 0x1, RZ, 0x3c, !PT ;  /* 0x000000010a0a7812 */ /* 0x000fe200078e3cff */
[----:B------:R-:W-:Y:S02]  /*5af0*/  UIADD3 UR51, UPT, UPT, UR16, UR44, URZ ;  /* 0x0000002c10337290 */ /* 0x000fe4000fffe0ff */
[----:B------:R-:W-:Y:S01]  /*5b00*/  USEL UR23, UR6, URZ, UP0 ;  /* 0x000000ff06177287 */ /* 0x000fe20008000000 */
[----:B------:R-:W-:Y:S01]  /*5b10*/  @!P2 R2UR UR6, R0 ;  /* 0x000000000006a2ca */ /* 0x000fe200000e0000 */
[----:B------:R-:W-:Y:S01]  /*5b20*/  @!P2 IMAD.X R0, RZ, RZ, R13, P1 ;  /* 0x000000ffff00a224 */ /* 0x000fe200008e060d */
[----:B------:R-:W-:Y:S01]  /*5b30*/  PLOP3.LUT P0, PT, PT, PT, UP0, 0x80, 0x8 ;  /* 0x000000000008781c */ /* 0x000fe20003f0f008 */
[----:B------:R-:W-:Y:S01]  /*5b40*/  UPLOP3.LUT UP4, UPT, UPT, UPT, UPT, 0x80, 0x8 ;  /* 0x000000000008789c */ /* 0x000fe20003f8f070 */
[----:B------:R-:W-:Y:S05]  /*5b50*/  VOTEU.ALL UP0, P2 ;  /* 0x0000000000ff7886 */ /* 0x000fea0001000000 */
[----:B------:R-:W-:Y:S02]  /*5b60*/  @!UP0 ULEA UR5, UR5, UR24, 0xc ;  /* 0x0000001805058291 */ /* 0x000fe4000f8e60ff */
[----:B------:R-:W-:Y:S02]  /*5b70*/  @!UP0 UIADD3 UR10, UPT, UPT, UR25, 0x20, URZ ;  /* 0x00000020190a8890 */ /* 0x000fe4000fffe0ff */
[----:B------:R-:W-:Y:S02]  /*5b80*/  @!UP0 UIADD3 UR8, UPT, UPT, UR5, 0x400, URZ ;  /* 0x0000040005088890 */ /* 0x000fe4000fffe0ff */
[----:B------:R-:W-:Y:S01]  /*5b90*/  @!UP0 UPRMT UR20, UR6, 0x5410, URZ ;  /* 0x0000541006148896 */ /* 0x000fe200080000ff */
[----:B------:R-:W-:Y:S01]  /*5ba0*/  @!P2 R2UR UR6, R4 ;  /* 0x000000000406a2ca */ /* 0x000fe200000e0000 */
[----:B------:R-:W-:Y:S01]  /*5bb0*/  VOTEU.ALL UP0, P2 ;  /* 0x0000000000ff7886 */ /* 0x000fe20001000000 */
[----:B------:R-:W-:Y:S02]  /*5bc0*/  @!P2 R2UR UR5, R0 ;  /* 0x000000000005a2ca */ /* 0x000fe400000e0000 */
[----:B------:R-:W-:Y:S04]  /*5bd0*/  SEL R0, RZ, 0x1, P0 ;  /* 0x00000001ff007807 */ /* 0x000fe80000000000 */
[----:B------:R-:W-:Y:S05]  /*5be0*/  LOP3.LUT R11, R11, R0, RZ, 0x3c, !PT ;  /* 0x000000000b0b7212 */ /* 0x000fea00078e3cff */
[----:B------:R-:W-:Y:S02]  /*5bf0*/  IMAD.U32 R4, RZ, RZ, UR6 ;  /* 0x00000006ff047e24 */ /* 0x000fe4000f8e00ff */
[----:B------:R-:W-:Y:S01]  /*5c00*/  IMAD.U32 R5, RZ, RZ, UR5 ;  /* 0x00000005ff057e24 */ /* 0x000fe2000f8e00ff */
[----:B------:R-:W-:Y:S02]  /*5c10*/  UIADD3 UR5, UPT, UPT, UR4, 0x1a0, URZ ;  /* 0x000001a004057890 */ /* 0x000fe4000fffe0ff */
[----:B------:R-:W-:Y:S02]  /*5c20*/  @!P2 R2UR UR6, R4 ;  /* 0x000000000406a2ca */ /* 0x000fe400000e0000 */
[----:B------:R-:W-:Y:S03]  /*5c30*/  @!P2 R2UR UR7, R5 ;  /* 0x000000000507a2ca */ /* 0x000fe600000e0000 */
[----:B------:R-:W-:Y:S01]  /*5c40*/  @!UP0 UMOV UR9, UR5 ;  /* 0x0000000500098c82 */ /* 0x000fe20008000000 */
[----:B--2---:R-:W-:Y:S09]  /*5c50*/  UPRMT UR5, UR21, 0x654, UR5 ;  /* 0x0000065415057896 */ /* 0x004ff20008000005 */
[----:B------:R2:W-:Y:S01]  /*5c60*/  @!UP0 UTMALDG.5D.IM2COL [UR8], [UR6], UR20 ;  /* 0x00000008060083b4 */ /* 0x0005e20008060014 */
[----:B------:R2:W-:Y:S01]  /*5c70*/  @!P2 SYNCS.ARRIVE.TRANS64.RED.A0TR RZ, [UR4+0x1a0], R9 ;  /* 0x0001a009ffffa9a7 */ /* 0x0005e20008300404 */
[----:B------:R-:W-:Y:S01]  /*5c80*/  SYNCS.ARRIVE.TRANS64.RED.A1T0 RZ, [UR5], RZ ;  /* 0x000000ffffff79a7 */ /* 0x000fe20008100405 */
[----:B------:R-:W-:Y:S05]  /*5c90*/  BRA.U UP1, `(.L_x_91) ;  /* 0xfffffff101a47547 */ /* 0x000fea000b83ffff */
[----:B------:R-:W-:Y:S01]  /*5ca0*/  UIADD3 UR5, UPT, UPT, UR24, 0x1b8, URZ ;  /* 0x000001b818057890 */ /* 0x000fe2000fffe0ff */
[----:B------:R-:W-:-:S03]  /*5cb0*/  SHF.L.U32 R2, R11, 0x1f, RZ ;  /* 0x0000001f0b027819 */ /* 0x000fc600000006ff */
[----:B------:R-:W-:-:S09]  /*5cc0*/  ULEA UR4, UR23, UR5, 0x3 ;  /* 0x0000000517047291 */ /* 0x000fd2000f8e18ff */
[----:B------:R-:W1:Y:S02]  /*5cd0*/  SYNCS.PHASECHK.TRANS64.TRYWAIT P0, [UR4], R2 ;  /* 0x00000002ff0075a7 */ /* 0x000e640008001104 */
[----:B-1----:R-:W-:Y:S05]  /*5ce0*/  @!P0 BRA `(.L_x_92) ;  /* 0x0000003800408947 */ /* 0x002fea0003800000 */
.L_x_205:
[----:B------:R-:W-:-:S04]  /*5cf0*/  UIADD3 UR4, UPT, UPT, UR23, 0x1, URZ ;  /* 0x0000000117047890 */ /* 0x000fc8000fffe0ff */
[----:B------:R-:W-:-:S04]  /*5d00*/  UISETP.NE.AND UP0, UPT, UR4, 0x3, UPT ;  /* 0x000000030400788c */ /* 0x000fc8000bf05270 */
[----:B------:R-:W-:Y:S02]  /*5d10*/  USEL UR4, UR4, URZ, UP0 ;  /* 0x000000ff04047287 */ /* 0x000fe40008000000 */
[----:B------:R-:W-:-:S04]  /*5d20*/  PLOP3.LUT P0, PT, PT, PT, UP0, 0x80, 0x8 ;  /* 0x000000000008781c */ /* 0x000fc80003f0f008 */
[----:B-1----:R-:W-:Y:S01]  /*5d30*/  SEL R2, RZ, 0x1, P0 ;  /* 0x00000001ff027807 */ /* 0x002fe20000000000 */
[----:B------:R-:W-:-:S03]  /*5d40*/  IMAD.U32 R0, RZ, RZ, UR4 ;  /* 0x00000004ff007e24 */ /* 0x000fc6000f8e00ff */
[----:B------:R-:W-:Y:S01]  /*5d50*/  LOP3.LUT R11, R11, R2, RZ, 0x3c, !PT ;  /* 0x000000020b0b7212 */ /* 0x000fe200078e3cff */
[C---:B------:R-:W-:Y:S01]  /*5d60*/  VIADD R4, R0.reuse, 0x1 ;  /* 0x0000000100047836 */ /* 0x040fe20000000000 */
[----:B------:R-:W-:Y:S02]  /*5d70*/  LEA R2, R0, UR5, 0x3 ;  /* 0x0000000500027c11 */ /* 0x000fe4000f8e18ff */
[----:B------:R-:W-:Y:S02]  /*5d80*/  SHF.L.U32 R3, R11, 0x1f, RZ ;  /* 0x0000001f0b037819 */ /* 0x000fe400000006ff */
[----:B------:R-:W-:Y:S02]  /*5d90*/  ISETP.NE.AND P0, PT, R4, 0x3, PT ;  /* 0x000000030400780c */ /* 0x000fe40003f05270 */
[----:B------:R-:W1:Y:S02]  /*5da0*/  SYNCS.PHASECHK.TRANS64.TRYWAIT P1, [R2+URZ], R3 ;  /* 0x00000003020075a7 */ /* 0x000e6400080211ff */
[----:B------:R-:W-:-:S02]  /*5db0*/  SEL R0, RZ, 0x1, P0 ;  /* 0x00000001ff007807 */ /* 0x000fc40000000000 */
[----:B------:R-:W-:Y:S02]  /*5dc0*/  SEL R4, R4, RZ, P0 ;  /* 0x000000ff04047207 */ /* 0x000fe40000000000 */
[----:B------:R-:W-:Y:S01]  /*5dd0*/  LOP3.LUT R0, R11, R0, RZ, 0x3c, !PT ;  /* 0x000000000b007212 */ /* 0x000fe200078e3cff */
[----:B-1----:R-:W-:Y:S06]  /*5de0*/  @!P1 BRA `(.L_x_93) ;  /* 0x0000003800189947 */ /* 0x002fec0003800000 */
.L_x_206:
[----:B------:R-:W-:Y:S02]  /*5df0*/  LEA R4, R4, UR5, 0x3 ;  /* 0x0000000504047c11 */ /* 0x000fe4000f8e18ff */
[----:B------:R-:W-:-:S07]  /*5e00*/  SHF.L.U32 R0, R0, 0x1f, RZ ;  /* 0x0000001f00007819 */ /* 0x000fce00000006ff */
.L_x_94:
[----:B----4-:R4:W1:Y:S02]  /*5e10*/  SYNCS.PHASECHK.TRANS64.TRYWAIT P0, [R4+URZ], R0 ;  /* 0x00000000040075a7 */ /* 0x01086400080011ff */
[----:B-1----:R-:W-:Y:S05]  /*5e20*/  @!P0 NANOSLEEP.SYNCS 0x989680 ;  /* 0x009896800000895d */ /* 0x002fea0003900000 */
[----:B------:R-:W1:Y:S02]  /*5e30*/  @!P0 SYNCS.PHASECHK.TRANS64 P0, [R4+URZ], R0 ;  /* 0x00000000040085a7 */ /* 0x000e6400080010ff */
[----:B-123--:R-:W-:Y:S05]  /*5e40*/  @P0 EXIT ;  /* 0x000000000000094d */ /* 0x00efea0003800000 */
[----:B------:R-:W-:Y:S05]  /*5e50*/  BRA `(.L_x_94) ;  /* 0xfffffffc00ec7947 */ /* 0x000fea000383ffff */
.L_x_82:
[----:B------:R-:W-:-:S06]  /*5e60*/  UISETP.GE.AND UP0, UPT, UR15, 0x4, UPT ;  /* 0x000000040f00788c */ /* 0x000fcc000bf06270 */
[----:B------:R-:W-:-:S13]  /*5e70*/  PLOP3.LUT P0, PT, PT, PT, UP0, 0x80, 0x8 ;  /* 0x000000000008781c */ /* 0x000fda0003f0f008 */
[----:B-1----:R-:W-:Y:S05]  /*5e80*/  @!P0 EXIT ;  /* 0x000000000000894d */ /* 0x002fea0003800000 */
[----:B------:R-:W1:Y:S08]  /*5e90*/  S2UR UR4, SR_CgaCtaId ;  /* 0x00000000000479c3 */ /* 0x000e700000008800 */
[----:B------:R-:W-:Y:S01]  /*5ea0*/  BAR.SYNC.DEFER_BLOCKING 0x6, 0xa0 ;  /* 0x0182800000007b1d */ /* 0x000fe20000010000 */
[----:B------:R-:W-:Y:S02]  /*5eb0*/  IMAD.SHL.U32 R5, R50, 0x20, RZ ;  /* 0x0000002032057824 */ /* 0x000fe400078e00ff */
[----:B------:R-:W-:-:S02]  /*5ec0*/  HFMA2 R63, -RZ, RZ, 0, 9.5367431640625e-07 ;  /* 0x00000010ff3f7431 */ /* 0x000fc400000001ff */
[C---:B------:R-:W-:Y:S01]  /*5ed0*/  IMAD.SHL.U32 R4, R50.reuse, 0x4, RZ ;  /* 0x0000000432047824 */ /* 0x040fe200078e00ff */
[----:B------:R-:W-:Y:S01]  /*5ee0*/  SHF.R.U32.HI R6, RZ, 0x1, R50 ;  /* 0x00000001ff067819 */ /* 0x000fe20000011632 */
[C---:B------:R-:W-:Y:S01]  /*5ef0*/  IMAD.SHL.U32 R49, R50.reuse, 0x10, RZ ;  /* 0x0000001032317824 */ /* 0x040fe200078e00ff */
[----:B------:R-:W-:Y:S01]  /*5f00*/  UMOV UR49, 0x400 ;  /* 0x0000040000317882 */ /* 0x000fe20000000000 */
[----:B------:R-:W-:Y:S01]  /*5f10*/  LOP3.LUT R3, R5, 0xc0, RZ, 0xc0, !PT ;  /* 0x000000c005037812 */ /* 0x000fe200078ec0ff */
[----:B------:R-:W2:Y:S01]  /*5f20*/  LDC.64 R40, c[0x0][0x988] ;  /* 0x00026200ff287b82 */ /* 0x000ea20000000a00 */
[----:B------:R-:W-:Y:S01]  /*5f30*/  IMAD.U32 R23, R50, 0x10000, RZ ;  /* 0x0001000032177824 */ /* 0x000fe200078e00ff */
[----:B------:R-:W-:Y:S01]  /*5f40*/  LOP3.LUT R49, R49, 0x600, RZ, 0xc0, !PT ;  /* 0x0000060031317812 */ /* 0x000fe200078ec0ff */
[----:B------:R-:W-:Y:S01]  /*5f50*/  IMAD.MOV.U32 R48, RZ, RZ, 0x1 ;  /* 0x00000001ff307424 */ /* 0x000fe200078e00ff */
[----:B------:R-:W-:Y:S01]  /*5f60*/  LOP3.LUT R4, R3, 0x18, R4, 0xf8, !PT ;  /* 0x0000001803047812 */ /* 0x000fe200078ef804 */
[----:B------:R-:W-:Y:S01]  /*5f70*/  IMAD.MOV.U32 R22, RZ, RZ, RZ ;  /* 0x000000ffff167224 */ /* 0x000fe200078e00ff */
[----:B------:R-:W-:-:S02]  /*5f80*/  LOP3.LUT R49, R49, 0x20, R5, 0xf8, !PT ;  /* 0x0000002031317812 */ /* 0x000fc400078ef805 */
[----:B------:R-:W-:Y:S01]  /*5f90*/  CS2R R46, SRZ ;  /* 0x00000000002e7805 */ /* 0x000fe2000001ff00 */
[----:B------:R-:W3:Y:S01]  /*5fa0*/  LDC.64 R42, c[0x0][0x990] ;  /* 0x00026400ff2a7b82 */ /* 0x000ee20000000a00 */
[----:B------:R-:W-:Y:S01]  /*5fb0*/  LOP3.LUT R4, R4, 0x8, R6, 0x78, !PT ;  /* 0x0000000804047812 */ /* 0x000fe200078e7806 */
[----:B------:R-:W4:Y:S01]  /*5fc0*/  LDCU UR55, c[0x0][0x370] ;  /* 0x00006e00ff3777ac */ /* 0x000f220008000800 */
[----:B------:R-:W-:Y:S02]  /*5fd0*/  LOP3.LUT R49, R49, 0x100, R5, 0xf8, !PT ;  /* 0x0000010031317812 */ /* 0x000fe400078ef805 */
[C---:B------:R-:W-:Y:S01]  /*5fe0*/  LOP3.LUT P0, RZ, R50.reuse, 0x4, RZ, 0xc0, !PT ;  /* 0x0000000432ff7812 */ /* 0x040fe2000780c0ff */
[----:B------:R-:W2:Y:S01]  /*5ff0*/  LDCU UR48, c[0x0][0xc0c] ;  /* 0x00018180ff3077ac */ /* 0x000ea20008000800 */
[----:B------:R-:W-:Y:S02]  /*6000*/  LOP3.LUT R49, R49, R4, RZ, 0xfc, !PT ;  /* 0x0000000431317212 */ /* 0x000fe400078efcff */
[----:B------:R-:W-:Y:S01]  /*6010*/  LOP3.LUT R50, R50, 0x60, RZ, 0xc0, !PT ;  /* 0x0000006032327812 */ /* 0x000fe200078ec0ff */
[----:B-1----:R-:W-:Y:S01]  /*6020*/  ULEA UR49, UR4, UR49, 0x18 ;  /* 0x0000003104317291 */ /* 0x002fe2000f8ec0ff */
[----:B------:R-:W-:Y:S01]  /*6030*/  LOP3.LUT R23, R23, 0x600000, RZ, 0xc0, !PT ;  /* 0x0060000017177812 */ /* 0x000fe200078ec0ff */
[----:B------:R-:W1:Y:S01]  /*6040*/  LDCU.64 UR4, c[0x0][0x988] ;  /* 0x00013100ff0477ac */ /* 0x000e620008000a00 */
[----:B------:R-:W-:Y:S01]  /*6050*/  SEL R63, R63, 0xfffffff0, !P0 ;  /* 0xfffffff03f3f7807 */ /* 0x000fe20004000000 */
[----:B------:R-:W2:Y:S05]  /*6060*/  LDCU UR38, c[0x0][0xc30] ;  /* 0x00018600ff2677ac */ /* 0x000eaa0008000800 */
[----:B------:R-:W4:Y:S01]  /*6070*/  LDS R2, [UR49+0x230] ;  /* 0x00023031ff027984 */ /* 0x000f220008000800 */
[----:B------:R-:W2:Y:S01]  /*6080*/  LDCU.64 UR46, c[0x0][0xc28] ;  /* 0x00018500ff2e77ac */ /* 0x000ea20008000a00 */
[----:B------:R-:W2:Y:S01]  /*6090*/  LDCU.64 UR62, c[0x0][0x9b0] ;  /* 0x00013600ff3e77ac */ /* 0x000ea20008000a00 */
[----:B------:R-:W2:Y:S01]  /*60a0*/  LDCU.128 UR56, c[0x0][0xc10] ;  /* 0x00018200ff3877ac */ /* 0x000ea20008000c00 */
[----:B-1----:R-:W-:-:S02]  /*60b0*/  IMAD.U32 R54, RZ, RZ, UR4 ;  /* 0x00000004ff367e24 */ /* 0x002fc4000f8e00ff */
[----:B------:R-:W-:Y:S01]  /*60c0*/  IMAD.U32 R53, RZ, RZ, UR5 ;  /* 0x00000005ff357e24 */ /* 0x000fe2000f8e00ff */
[----:B------:R-:W1:Y:S01]  /*60d0*/  LDCU.64 UR4, c[0x0][0x9a8] ;  /* 0x00013500ff0477ac */ /* 0x000e620008000a00 */
[----:B------:R-:W2:Y:S01]  /*60e0*/  LDCU UR54, c[0x0][0x374] ;  /* 0x00006e80ff3677ac */ /* 0x000ea20008000800 */
[----:B------:R-:W-:Y:S01]  /*60f0*/  UMOV UR50, URZ ;  /* 0x000000ff00327c82 */ /* 0x000fe20008000000 */
[----:B------:R-:W-:Y:S01]  /*6100*/  UIADD3 UR61, UPT, UPT, UR49, 0x400, URZ ;  /* 0x00000400313d7890 */ /* 0x000fe2000fffe0ff */
[----:B------:R-:W-:Y:S01]  /*6110*/  UMOV UR52, URZ ;  /* 0x000000ff00347c82 */ /* 0x000fe20008000000 */
[----:B------:R-:W-:Y:S01]  /*6120*/  UMOV UR53, URZ ;  /* 0x000000ff00357c82 */ /* 0x000fe20008000000 */
[----:B-1----:R-:W-:Y:S02]  /*6130*/  IMAD.U32 R56, RZ, RZ, UR4 ;  /* 0x00000004ff387e24 */ /* 0x002fe4000f8e00ff */
[----:B------:R-:W-:Y:S01]  /*6140*/  IMAD.U32 R55, RZ, RZ, UR5 ;  /* 0x00000005ff377e24 */ /* 0x000fe2000f8e00ff */
[----:B------:R-:W1:Y:S01]  /*6150*/  LDCU.128 UR4, c[0x0][0xb80] ;  /* 0x00017000ff0477ac */ /* 0x000e620008000c00 */
[C---:B----4-:R-:W-:Y:S01]  /*6160*/  VIADD R3, R2.reuse, 0x40 ;  /* 0x0000004002037836 */ /* 0x050fe20000000000 */
[----:B------:R-:W-:-:S04]  /*6170*/  LOP3.LUT R2, R2, 0xffff, RZ, 0xc0, !PT ;  /* 0x0000ffff02027812 */ /* 0x000fc800078ec0ff */
[----:B------:R-:W-:-:S05]  /*6180*/  LOP3.LUT R3, R3, 0xffff, RZ, 0xc0, !PT ;  /* 0x0000ffff03037812 */ /* 0x000fca00078ec0ff */
[----:B------:R4:W-:Y:S01]  /*6190*/  STL.64 [R1], R2 ;  /* 0x0000000201007387 */ /* 0x0009e20000100a00 */
[----:B-1----:R-:W-:Y:S01]  /*61a0*/  MOV R60, UR4 ;  /* 0x00000004003c7c02 */ /* 0x002fe20008000f00 */
[----:B------:R-:W-:Y:S02]  /*61b0*/  IMAD.U32 R59, RZ, RZ, UR5 ;  /* 0x00000005ff3b7e24 */ /* 0x000fe4000f8e00ff */
[----:B------:R-:W-:Y:S02]  /*61c0*/  IMAD.U32 R58, RZ, RZ, UR6 ;  /* 0x00000006ff3a7e24 */ /* 0x000fe4000f8e00ff */
[----:B--23--:R-:W-:-:S07]  /*61d0*/  IMAD.U32 R57, RZ, RZ, UR7 ;  /* 0x00000007ff397e24 */ /* 0x00cfce000f8e00ff */
.L_x_125:
[----:B----4-:R-:W-:Y:S04]  /*61e0*/  SHF.L.U32 R2, R46, 0x1f, RZ ;  /* 0x0000001f2e027819 */ /* 0x010fe800000006ff */
[----:B------:R-:W1:Y:S02]  /*61f0*/  SYNCS.PHASECHK.TRANS64.TRYWAIT P0, [UR49+0x1e0], R2 ;  /* 0x0001e002ff0075a7 */ /* 0x000e640008001131 */
[----:B-1----:R-:W-:Y:S05]  /*6200*/  @!P0 BRA `(.L_x_95) ;  /* 0x0000003400248947 */ /* 0x002fea0003800000 */
.L_x_208:
[----:B------:R-:W2:Y:S01]  /*6210*/  LDS.128 R4, [UR49+0x220] ;  /* 0x00022031ff047984 */ /* 0x000ea20008000c00 */
[----:B------:R-:W-:Y:S01]  /*6220*/  UIADD3 UR4, UPT, UPT, UR49, 0x1e8, URZ ;  /* 0x000001e831047890 */ /* 0x000fe2000fffe0ff */
[----:B-1----:R-:W-:Y:S01]  /*6230*/  IMAD R2, R22, 0x4, R1 ;  /* 0x0000000416027824 */ /* 0x002fe200078e0201 */
[----:B------:R-:W-:Y:S01]  /*6240*/  UISETP.GE.AND UP0, UPT, UR39, 0x1, UPT ;  /* 0x000000012700788c */ /* 0x000fe2000bf06270 */
[----:B------:R-:W-:Y:S01]  /*6250*/  @!PT LDS RZ, [RZ] ;  /* 0x00000000fffff984 */ /* 0x000fe20000000800 */
[----:B------:R-:W-:Y:S01]  /*6260*/  @!PT LDS RZ, [RZ] ;  /* 0x00000000fffff984 */ /* 0x000fe20000000800 */
[----:B------:R-:W-:Y:S01]  /*6270*/  @!PT LDS RZ, [RZ] ;  /* 0x00000000fffff984 */ /* 0x000fe20000000800 */
[----:B------:R-:W-:Y:S01]  /*6280*/  @!PT LDS RZ, [RZ] ;  /* 0x00000000fffff984 */ /* 0x000fe20000000800 */
[----:B------:R1:W-:Y:S06]  /*6290*/  MEMBAR.ALL.CTA ;  /* 0x0000000000007992 */ /* 0x0003ec0000008000 */
[----:B-1----:R-:W1:Y:S01]  /*62a0*/  FENCE.VIEW.ASYNC.S ;  /* 0x00000000000073c6 */ /* 0x002e620000000000 */
[----:B------:R-:W-:Y:S09]  /*62b0*/  UPRMT UR4, URZ, 0x654, UR4 ;  /* 0x00000654ff047896 */ /* 0x000ff20008000004 */
[----:B-1----:R-:W-:Y:S01]  /*62c0*/  SYNCS.ARRIVE.TRANS64.RED.A1T0 RZ, [UR4], RZ ;  /* 0x000000ffffff79a7 */ /* 0x002fe20008100404 */
[----:B------:R-:W5:Y:S01]  /*62d0*/  LDL R2, [R2] ;  /* 0x0000000002027983 */ /* 0x000f620000100800 */
[----:B--2---:R-:W-:Y:S11]  /*62e0*/  LOP3.LUT P0, RZ, R6, 0x1, RZ, 0xc0, !PT ;  /* 0x0000000106ff7812 */ /* 0x004ff6000780c0ff */
[----:B------:R-:W-:Y:S02]  /*62f0*/  @!UPT UIADD3 URZ, UPT, UPT, URZ, URZ, URZ ;  /* 0x000000fffffff290 */ /* 0x000fe4000fffe0ff */
[----:B------:R-:W-:Y:S01]  /*6300*/  VOTEU.ANY UP1, P0 ;  /* 0x0000000000ff7886 */ /* 0x000fe20000020100 */
[----:B------:R-:W-:Y:S01]  /*6310*/  PLOP3.LUT P0, PT, PT, PT, UP1, 0x80, 0x8 ;  /* 0x000000000008781c */ /* 0x000fe20003f0f018 */
[----:B------:R-:W-:Y:S11]  /*6320*/  UP2UR UR60, UPR, URZ, 0x2 ;  /* 0x00000002ff3c7883 */ /* 0x000ff60008000000 */
[----:B------:R-:W-:Y:S01]  /*6330*/  @!UPT UIADD3 URZ, UPT, UPT, URZ, URZ, URZ ;  /* 0x000000fffffff290 */ /* 0x000fe2000fffe0ff */
[----:B------:R-:W-:Y:S02]  /*6340*/  @P0 MOV R3, R4 ;  /* 0x0000000400030202 */ /* 0x000fe40000000f00 */
[----:B------:R-:W-:Y:S02]  /*6350*/  @P0 LOP3.LUT R0, R5, 0xffff, RZ, 0xc0, !PT ;  /* 0x0000ffff05000812 */ /* 0x000fe400078ec0ff */
[----:B------:R-:W-:Y:S02]  /*6360*/  @P0 R2UR UR5, R3 ;  /* 0x00000000030502ca */ /* 0x000fe400000e0000 */
[----:B------:R-:W-:Y:S11]  /*6370*/  @P0 R2UR UR4, R0 ;  /* 0x00000000000402ca */ /* 0x000ff600000e0000 */
[----:B------:R-:W-:Y:S02]  /*6380*/  @UP1 UMOV UR37, UR5 ;  /* 0x0000000500251c82 */ /* 0x000fe40008000000 */
[----:B------:R-:W-:Y:S01]  /*6390*/  @UP1 UMOV UR36, UR4 ;  /* 0x0000000400241c82 */ /* 0x000fe20008000000 */
[----:B------:R-:W-:Y:S05]  /*63a0*/  BRA.U !UP0, `(.L_x_96) ;  /* 0x0000000108cc7547 */ /* 0x000fea000b800000 */
[----:B------:R-:W1:Y:S01]  /*63b0*/  LDCU UR9, c[0x0][0xc20] ;  /* 0x00018400ff0977ac */ /* 0x000e620008000800 */
[----:B------:R-:W-:Y:S02]  /*63c0*/  UIMAD.WIDE.U32 UR4, UR54, UR59, URZ ;  /* 0x0000003b360472a5 */ /* 0x000fe4000f8e00ff */
[----:B------:R-:W-:Y:S02]  /*63d0*/  UIMAD.WIDE.U32 UR6, UR55, UR56, URZ ;  /* 0x00000038370672a5 */ /* 0x000fe4000f8e00ff */
[----:B------:R-:W-:Y:S02]  /*63e0*/  UIMAD.WIDE.U32 UR10, UR36, UR59, URZ ;  /* 0x0000003b240a72a5 */ /* 0x000fe4000f8e00ff */
[----:B------:R-:W-:Y:S02]  /*63f0*/  UISETP.NE.AND UP0, UPT, UR58, 0x1, UPT ;  /* 0x000000013a00788c */ /* 0x000fe4000bf05270 */
[----:B------:R-:W-:Y:S02]  /*6400*/  UISETP.NE.AND UP1, UPT, UR48, 0x1, UPT ;  /* 0x000000013000788c */ /* 0x000fe4000bf25270 */
[----:B------:R-:W-:Y:S02]  /*6410*/  UISETP.NE.AND UP2, UPT, UR39, 0x1, UPT ;  /* 0x000000012700788c */ /* 0x000fe4000bf45270 */
[----:B------:R-:W-:Y:S01]  /*6420*/  UIMAD.WIDE.U32 UR12, UR37, UR56, URZ ;  /* 0x00000038250c72a5 */ /* 0x000fe2000f8e00ff */
[----:B------:R-:W-:Y:S01]  /*6430*/  UMOV UR4, UR5 ;  /* 0x0000000500047c82 */ /* 0x000fe20008000000 */
[----:B------:R-:W-:Y:S01]  /*6440*/  UMOV UR6, UR11 ;  /* 0x0000000b00067c82 */ /* 0x000fe20008000000 */
[----:B-1----:R-:W-:Y:S03]  /*6450*/  USHF.R.U32.HI UR8, URZ, UR9, UR4 ;  /* 0x00000009ff087299 */ /* 0x002fe60008011604 */
[----:B------:R-:W-:Y:S02]  /*6460*/  UMOV UR4, UR7 ;  /* 0x0000000700047c82 */ /* 0x000fe40008000000 */
[----:B------:R-:W-:Y:S02]  /*6470*/  USHF.R.U32.HI UR5, URZ, UR57, UR4 ;  /* 0x00000039ff057299 */ /* 0x000fe40008011604 */
[----:B------:R-:W-:Y:S02]  /*6480*/  USEL UR4, UR54, UR8, !UP0 ;  /* 0x0000000836047287 */ /* 0x000fe4000c000000 */
[----:B------:R-:W-:Y:S02]  /*6490*/  USHF.R.U32.HI UR8, URZ, UR9, UR6 ;  /* 0x00000009ff087299 */ /* 0x000fe40008011606 */
[----:B------:R-:W-:Y:S02]  /*64a0*/  UIMAD.WIDE.U32 UR6, UR4, UR46, URZ ;  /* 0x0000002e040672a5 */ /* 0x000fe4000f8e00ff */
[----:B------:R-:W-:Y:S02]  /*64b0*/  USEL UR9, UR55, UR5, !UP1 ;  /* 0x0000000537097287 */ /* 0x000fe4000c800000 */
[----:B------:R-:W-:Y:S02]  /*64c0*/  USEL UR8, UR36, UR8, !UP0 ;  /* 0x0000000824087287 */ /* 0x000fe4000c000000 */
[----:B------:R-:W-:Y:S01]  /*64d0*/  UIMAD.WIDE.U32 UR10, UR9, UR46, URZ ;  /* 0x0000002e090a72a5 */ /* 0x000fe2000f8e00ff */
[----:B------:R-:W-:Y:S01]  /*64e0*/  UMOV UR6, UR7 ;  /* 0x0000000700067c82 */ /* 0x000fe20008000000 */
[----:B------:R-:W-:Y:S01]  /*64f0*/  UMOV UR5, UR13 ;  /* 0x0000000d00057c82 */ /* 0x000fe20008000000 */
[----:B------:R-:W-:Y:S02]  /*6500*/  @UP2 USHF.R.U32.HI UR4, URZ, UR47, UR6 ;  /* 0x0000002fff042299 */ /* 0x000fe40008011606 */
[----:B------:R-:W-:Y:S02]  /*6510*/  USHF.R.U32.HI UR5, URZ, UR57, UR5 ;  /* 0x00000039ff057299 */ /* 0x000fe40008011605 */
[----:B------:R-:W-:Y:S02]  /*6520*/  UIMAD UR4, UR39, UR4, URZ ;  /* 0x00000004270472a4 */ /* 0x000fe4000f8e02ff */
[----:B------:R-:W-:Y:S02]  /*6530*/  USEL UR5, UR37, UR5, !UP1 ;  /* 0x0000000525057287 */ /* 0x000fe4000c800000 */
[----:B------:R-:W-:Y:S01]  /*6540*/  UISETP.GE.AND UP0, UPT, UR8, UR4, UPT ;  /* 0x000000040800728c */ /* 0x000fe2000bf06270 */
[----:B------:R-:W-:Y:S01]  /*6550*/  UMOV UR6, UR11 ;  /* 0x0000000b00067c82 */ /* 0x000fe20008000000 */
[----:B------:R-:W-:Y:S02]  /*6560*/  UIMAD.WIDE.U32 UR10, UR8, UR46, URZ ;  /* 0x0000002e080a72a5 */ /* 0x000fe4000f8e00ff */
[----:B------:R-:W-:Y:S04]  /*6570*/  @UP2 USHF.R.U32.HI UR9, URZ, UR47, UR6 ;  /* 0x0000002fff092299 */ /* 0x000fe80008011606 */
[----:B------:R-:W-:Y:S01]  /*6580*/  UIMAD UR6, UR39, UR9, URZ ;  /* 0x00000009270672a4 */ /* 0x000fe2000f8e02ff */
[----:B------:R-:W-:Y:S03]  /*6590*/  UMOV UR4, UR11 ;  /* 0x0000000b00047c82 */ /* 0x000fe60008000000 */
[----:B------:R-:W-:Y:S02]  /*65a0*/  UISETP.GE.OR UP0, UPT, UR5, UR6, UP0 ;  /* 0x000000060500728c */ /* 0x000fe40008706670 */
[----:B------:R-:W-:Y:S02]  /*65b0*/  USHF.R.U32.HI UR4, URZ, UR47, UR4 ;  /* 0x0000002fff047299 */ /* 0x000fe40008011604 */
[----:B------:R-:W-:Y:S02]  /*65c0*/  UIMAD.WIDE.U32 UR6, UR5, UR46, URZ ;  /* 0x0000002e050672a5 */ /* 0x000fe4000f8e00ff */
[----:B------:R-:W-:Y:S02]  /*65d0*/  USEL UR11, UR8, UR4, !UP2 ;  /* 0x00000004080b7287 */ /* 0x000fe4000d000000 */
[----:B------:R-:W-:Y:S02]  /*65e0*/  UIADD3 UR6, UPT, UPT, -UR5, URZ, URZ ;  /* 0x000000ff05067290 */ /* 0x000fe4000fffe1ff */
[----:B------:R-:W-:Y:S02]  /*65f0*/  UIADD3 UR10, UPT, UPT, -UR11, URZ, URZ ;  /* 0x000000ff0b0a7290 */ /* 0x000fe4000fffe1ff */
[----:B------:R-:W-:Y:S02]  /*6600*/  UIMAD UR6, UR48, UR6, UR37 ;  /* 0x00000006300672a4 */ /* 0x000fe4000f8e0225 */
[----:B------:R-:W-:Y:S01]  /*6610*/  UIMAD UR10, UR39, UR10, UR8 ;  /* 0x0000000a270a72a4 */ /* 0x000fe2000f8e0208 */
[----:B------:R-:W-:Y:S01]  /*6620*/  @!UP0 UMOV UR4, UR7 ;  /* 0x0000000700048c82 */ /* 0x000fe20008000000 */
[----:B------:R-:W-:Y:S02]  /*6630*/  UIADD3 UR7, UPT, UPT, -UR8, URZ, URZ ;  /* 0x000000ff08077290 */ /* 0x000fe4000fffe1ff */
[----:B------:R-:W-:Y:S04]  /*6640*/  @!UP0 USHF.R.U32.HI UR4, URZ, UR47, UR4 ;  /* 0x0000002fff048299 */ /* 0x000fe80008011604 */
[----:B------:R-:W-:Y:S04]  /*6650*/  @!UP0 USEL UR4, UR5, UR4, !UP2 ;  /* 0x0000000405048287 */ /* 0x000fe8000d000000 */
[----:B------:R-:W-:Y:S02]  /*6660*/  @!UP0 UIMAD UR9, UR9, UR10, UR4 ;  /* 0x0000000a090982a4 */ /* 0x000fe4000f8e0204 */
[----:B------:R-:W-:Y:S02]  /*6670*/  @!UP0 UIADD3 UR10, UPT, UPT, UR11, -UR4, URZ ;  /* 0x800000040b0a8290 */ /* 0x000fe4000fffe0ff */
[----:B------:R-:W-:Y:S02]  /*6680*/  UIMAD UR4, UR58, UR7, UR36 ;  /* 0x000000073a0472a4 */ /* 0x000fe4000f8e0224 */
[----:B------:R-:W-:Y:S03]  /*6690*/  @!UP0 UIMAD UR8, UR10, UR39, UR5 ;  /* 0x000000270a0882a4 */ /* 0x000fe6000f8e0205 */
[----:B------:R-:W-:Y:S02]  /*66a0*/  @!UP0 UMOV UR5, UR9 ;  /* 0x0000000900058c82 */ /* 0x000fe40008000000 */
[----:B------:R-:W-:Y:S02]  /*66b0*/  UIMAD UR37, UR5, UR48, UR6 ;  /* 0x00000030052572a4 */ /* 0x000fe4000f8e0206 */
[----:B------:R-:W-:Y:S11]  /*66c0*/  UIMAD UR36, UR8, UR58, UR4 ;  /* 0x0000003a082472a4 */ /* 0x000ff6000f8e0204 */
[----:B------:R-:W-:Y:S01]  /*66d0*/  @!UPT UIADD3 URZ, UPT, UPT, URZ, URZ, URZ ;  /* 0x000000fffffff290 */ /* 0x000fe2000fffe0ff */
.L_x_96:
[----:B------:R-:W-:Y:S01]  /*66e0*/  UISETP.NE.AND UP0, UPT, UR38, 0x1, UPT ;  /* 0x000000012600788c */ /* 0x000fe2000bf05270 */
[----:B------:R-:W-:Y:S01]  /*66f0*/  @P0 SHF.R.U32.HI R62, RZ, 0x10, R5 ;  /* 0x00000010ff3e0819 */ /* 0x000fe20000011605 */
[----:B------:R-:W-:Y:S09]  /*6700*/  USHF.L.U32 UR41, UR22, 0x6, URZ ;  /* 0x0000000616297899 */ /* 0x000ff200080006ff */
[----:B------:R-:W1:Y:S01]  /*6710*/  @!UP0 LDCU.128 UR12, c[0x0][0xc10] ;  /* 0x00018200ff0c87ac */ /* 0x000e620008000c00 */
[----:B------:R-:W2:Y:S01]  /*6720*/  @!UP0 LDCU UR5, c[0x0][0xc0c] ;  /* 0x00018180ff0587ac */ /* 0x000ea20008000800 */
[----:B------:R-:W3:Y:S01]  /*6730*/  @!UP0 LDCU UR10, c[0x0][0xc20] ;  /* 0x00018400ff0a87ac */ /* 0x000ee20008000800 */
[----:B-1----:R-:W-:Y:S02]  /*6740*/  UIMAD.WIDE.U32 UR8, UR37, UR12, URZ ;  /* 0x0000000c250872a5 */ /* 0x002fe4000f8e00ff */
[----:B------:R-:W-:Y:S02]  /*6750*/  UIMAD.WIDE.U32 UR6, UR36, UR15, URZ ;  /* 0x0000000f240672a5 */ /* 0x000fe4000f8e00ff */
[----:B------:R-:W-:Y:S03]  /*6760*/  @!UP0 UISETP.NE.AND UP1, UPT, UR14, 0x1, UPT ;  /* 0x000000010e00888c */ /* 0x000fe6000bf25270 */
[----:B------:R-:W-:Y:S01]  /*6770*/  @!UP0 UMOV UR4, UR9 ;  /* 0x0000000900048c82 */ /* 0x000fe20008000000 */
[----:B--2---:R-:W-:Y:S02]  /*6780*/  @!UP0 UISETP.NE.AND UP2, UPT, UR5, 0x1, UPT ;  /* 0x000000010500888c */ /* 0x004fe4000bf45270 */
[----:B------:R-:W-:Y:S01]  /*6790*/  @!UP0 USHF.R.U32.HI UR4, URZ, UR13, UR4 ;  /* 0x0000000dff048299 */ /* 0x000fe20008011604 */
[----:B------:R-:W-:Y:S02]  /*67a0*/  @!UP0 UMOV UR6, UR7 ;  /* 0x0000000700068c82 */ /* 0x000fe40008000000 */
[----:B---3--:R-:W-:Y:S02]  /*67b0*/  @!UP0 USHF.R.U32.HI UR6, URZ, UR10, UR6 ;  /* 0x0000000aff068299 */ /* 0x008fe40008011606 */
[----:B------:R-:W-:Y:S02]  /*67c0*/  @!UP0 USEL UR7, UR37, UR4, !UP2 ;  /* 0x0000000425078287 */ /* 0x000fe4000d000000 */
[----:B------:R-:W-:Y:S04]  /*67d0*/  @!UP0 USEL UR6, UR36, UR6, !UP1 ;  /* 0x0000000624068287 */ /* 0x000fe8000c800000 */
[----:B------:R-:W-:Y:S02]  /*67e0*/  @!UP0 UIADD3 UR4, UPT, UPT, -UR7, UR6, URZ ;  /* 0x0000000607048290 */ /* 0x000fe4000fffe1ff */
[----:B------:R-:W-:Y:S02]  /*67f0*/  @!UP0 UIADD3 UR6, UPT, UPT, UR7, -UR6, URZ ;  /* 0x8000000607068290 */ /* 0x000fe4000fffe0ff */
[----:B------:R-:W-:Y:S02]  /*6800*/  @!UP0 UIMAD UR37, UR4, UR5, UR37 ;  /* 0x00000005042582a4 */ /* 0x000fe4000f8e0225 */
[----:B------:R-:W-:Y:S02]  /*6810*/  @!UP0 UIMAD UR36, UR6, UR14, UR36 ;  /* 0x0000000e062482a4 */ /* 0x000fe4000f8e0224 */
[----:B------:R-:W-:Y:S09]  /*6820*/  ULOP3.LUT UP0, URZ, UR61, 0x1b0, URZ, 0xc0, !UPT ;  /* 0x000001b03dff7892 */ /* 0x000ff2000f80c0ff */
[----:B------:R-:W-:Y:S05]  /*6830*/  BRA.U !UP0, `(.L_x_97) ;  /* 0x00000001087c7547 */ /* 0x000fea000b800000 */
[----:B------:R-:W1:Y:S01]  /*6840*/  LDCU.64 UR8, c[0x4][0x80] ;  /* 0x01001000ff0877ac */ /* 0x000e620008000a00 */
[----:B------:R-:W-:Y:S01]  /*6850*/  MOV R17, 0x0 ;  /* 0x0000000000117802 */ /* 0x000fe20000000f00 */
[----:B------:R-:W-:Y:S02]  /*6860*/  HFMA2 R12, -RZ, RZ, 0, 5.9604644775390625e-08 ;  /* 0x00000001ff0c7431 */ /* 0x000fe400000001ff */
[----:B------:R-:W-:Y:S01]  /*6870*/  IMAD.MOV.U32 R8, RZ, RZ, 0x70 ;  /* 0x00000070ff087424 */ /* 0x000fe200078e00ff */
[----:B------:R2:W3:Y:S01]  /*6880*/  LDC.64 R14, c[0x4][R17] ;  /* 0x01000000110e7b82 */ /* 0x0004e20000000a00 */
[----:B------:R-:W4:Y:S01]  /*6890*/  LDCU.64 UR6, c[0x4][0x88] ;  /* 0x01001100ff0677ac */ /* 0x000f220008000a00 */
[----:B------:R-:W-:Y:S01]  /*68a0*/  IMAD.MOV.U32 R13, RZ, RZ, RZ ;  /* 0x000000ffff0d7224 */ /* 0x000fe200078e00ff */
[----:B------:R-:W2:Y:S01]  /*68b0*/  LDCU.64 UR4, c[0x4][0x8] ;  /* 0x01000100ff0477ac */ /* 0x000ea20008000a00 */
[----:B-1----:R-:W-:Y:S01]  /*68c0*/  MOV R5, UR9 ;  /* 0x0000000900057c02 */ /* 0x002fe20008000f00 */
[----:B------:R-:W-:Y:S01]  /*68d0*/  IMAD.U32 R4, RZ, RZ, UR8 ;  /* 0x00000008ff047e24 */ /* 0x000fe2000f8e00ff */
[----:B----4-:R-:W-:Y:S01]  /*68e0*/  MOV R7, UR7 ;  /* 0x0000000700077c02 */ /* 0x010fe20008000f00 */
[----:B------:R-:W-:Y:S01]  /*68f0*/  IMAD.U32 R6, RZ, RZ, UR6 ;  /* 0x00000006ff067e24 */ /* 0x000fe2000f8e00ff */
[----:B--2---:R-:W-:Y:S01]  /*6900*/  MOV R11, UR5 ;  /* 0x00000005000b7c02 */ /* 0x004fe20008000f00 */
[----:B------:R-:W-:Y:S02]  /*6910*/  IMAD.U32 R10, RZ, RZ, UR4 ;  /* 0x00000004ff0a7e24 */ /* 0x000fe4000f8e00ff */
[----:B------:R-:W-:Y:S07]  /*6920*/  LEPC R20, `(.L_x_98) ;  /* 0x000000001014794e */ /* 0x000fee0000000000 */
[----:B---3-5:R-:W-:Y:S05]  /*6930*/  CALL.ABS.NOINC R14 ;  /* 0x000000000e007343 */ /* 0x028fea0003c00000 */
.L_x_98:
[----:B------:R-:W1:Y:S01]  /*6940*/  LDCU.64 UR8, c[0x4][0x80] ;  /* 0x01001000ff0877ac */ /* 0x000e620008000a00 */
[----:B------:R2:W3:Y:S01]  /*6950*/  LDC.64 R14, c[0x4][R17] ;  /* 0x01000000110e7b82 */ /* 0x0004e20000000a00 */
[----:B------:R-:W-:Y:S02]  /*6960*/  HFMA2 R12, -RZ, RZ, 0, 5.9604644775390625e-08 ;  /* 0x00000001ff0c7431 */ /* 0x000fe400000001ff */
[----:B------:R-:W-:Y:S02]  /*6970*/  IMAD.MOV.U32 R8, RZ, RZ, 0x70 ;  /* 0x00000070ff087424 */ /* 0x000fe400078e00ff */
[----:B------:R-:W-:Y:S01]  /*6980*/  IMAD.MOV.U32 R13, RZ, RZ, RZ ;  /* 0x000000ffff0d7224 */ /* 0x000fe200078e00ff */
[----:B------:R-:W4:Y:S01]  /*6990*/  LDCU.64 UR6, c[0x4][0x88] ;  /* 0x01001100ff0677ac */ /* 0x000f220008000a00 */
[----:B------:R-:W5:Y:S01]  /*69a0*/  LDCU.64 UR4, c[0x4][0x8] ;  /* 0x01000100ff0477ac */ /* 0x000f620008000a00 */
[----:B-1----:R-:W-:Y:S02]  /*69b0*/  MOV R4, UR8 ;  /* 0x0000000800047c02 */ /* 0x002fe40008000f00 */
[----:B------:R-:W-:Y:S02]  /*69c0*/  MOV R5, UR9 ;  /* 0x0000000900057c02 */ /* 0x000fe40008000f00 */
[----:B----4-:R-:W-:Y:S01]  /*69d0*/  MOV R7, UR7 ;  /* 0x0000000700077c02 */ /* 0x010fe20008000f00 */
[----:B------:R-:W-:Y:S01]  /*69e0*/  IMAD.U32 R6, RZ, RZ, UR6 ;  /* 0x00000006ff067e24 */ /* 0x000fe2000f8e00ff */
[----:B-----5:R-:W-:Y:S01]  /*69f0*/  MOV R11, UR5 ;  /* 0x00000005000b7c02 */ /* 0x020fe20008000f00 */
[----:B--2---:R-:W-:Y:S02]  /*6a00*/  IMAD.U32 R10, RZ, RZ, UR4 ;  /* 0x00000004ff0a7e24 */ /* 0x004fe4000f8e00ff */
[----:B------:R-:W-:Y:S07]  /*6a10*/  LEPC R20, `(.L_x_97) ;  /* 0x000000001014794e */ /* 0x000fee0000000000 */
[----:B---3--:R-:W-:Y:S05]  /*6a20*/  CALL.ABS.NOINC R14 ;  /* 0x000000000e007343 */ /* 0x008fea0003c00000 */
.L_x_97:
[----:B------:R-:W-:Y:S01]  /*6a30*/  R2UR UR5, R54 ;  /* 0x00000000360572ca */ /* 0x000fe200000e0000 */
[----:B------:R-:W-:Y:S01]  /*6a40*/  UISETP.NE.U32.AND UP0, UPT, UR62, URZ, UPT ;  /* 0x000000ff3e00728c */ /* 0x000fe2000bf05070 */
[----:B------:R-:W-:Y:S02]  /*6a50*/  ISETP.NE.U32.AND P3, PT, R42, RZ, PT ;  /* 0x000000ff2a00720c */ /* 0x000fe40003f65070 */
[----:B------:R-:W-:Y:S01]  /*6a60*/  R2UR UR4, R53 ;  /* 0x00000000350472ca */ /* 0x000fe200000e0000 */
[----:B------:R-:W-:Y:S01]  /*6a70*/  UISETP.NE.AND.EX UP0, UPT, UR63, URZ, UPT, UP0 ;  /* 0x000000ff3f00728c */ /* 0x000fe2000bf05300 */
[----:B------:R-:W-:Y:S02]  /*6a80*/  ISETP.NE.AND.EX P3, PT, R43, RZ, PT, P3 ;  /* 0x000000ff2b00720c */ /* 0x000fe40003f65330 */
[----:B------:R-:W-:Y:S02]  /*6a90*/  ISETP.NE.AND P6, PT, R61, RZ, PT ;  /* 0x000000ff3d00720c */ /* 0x000fe40003fc5270 */
[----:B------:R-:W-:Y:S03]  /*6aa0*/  PLOP3.LUT P0, PT, PT, PT, PT, 0x8, 0x80 ;  /* 0x000000000080781c */ /* 0x000fe60003f0e170 */
[----:B------:R-:W-:Y:S04]  /*6ab0*/  ISETP.NE.U32.AND P1, PT, RZ, UR5, PT ;  /* 0x00000005ff007c0c */ /* 0x000fe8000bf25070 */
[----:B------:R-:W-:Y:S04]  /*6ac0*/  ISETP.NE.AND.EX P1, PT, RZ, UR4, PT, P1 ;  /* 0x00000004ff007c0c */ /* 0x000fe8000bf25310 */
[----:B------:R-:W-:Y:S01]  /*6ad0*/  @P6 PLOP3.LUT P0, PT, P3, PT, PT, 0x80, 0x8 ;  /* 0x000000000008681c */ /* 0x000fe20001f0f070 */
[----:B------:R-:W-:Y:S01]  /*6ae0*/  @!UPT UIADD3 URZ, UPT, UPT, URZ, URZ, URZ ;  /* 0x000000fffffff290 */ /* 0x000fe2000fffe0ff */
[----:B------:R-:W-:Y:S11]  /*6af0*/  @!P3 BRA `(.L_x_99) ;  /* 0x000000000030b947 */ /* 0x000ff60003800000 */
[----:B------:R-:W-:Y:S01]  /*6b00*/  ISETP.NE.U32.AND P2, PT, R40, RZ, PT ;  /* 0x000000ff2800720c */ /* 0x000fe20003f45070 */
[----:B------:R-:W1:Y:S01]  /*6b10*/  LDCU.64 UR4, c[0x0][0x358] ;  /* 0x00006b00ff0477ac */ /* 0x000e620008000a00 */
[----:B------:R-:W-:Y:S02]  /*6b20*/  IMAD.MOV.U32 R51, RZ, RZ, 0x1 ;  /* 0x00000001ff337424 */ /* 0x000fe400078e00ff */
[----:B------:R-:W-:Y:S11]  /*6b30*/  ISETP.NE.AND.EX P2, PT, R41, RZ, PT, P2 ;  /* 0x000000ff2900720c */ /* 0x000ff60003f45320 */
[----:B------:R-:W-:Y:S02]  /*6b40*/  @!UPT UIADD3 URZ, UPT, UPT, URZ, URZ, URZ ;  /* 0x000000fffffff290 */ /* 0x000fe4000fffe0ff */
[----:B------:R-:W2:Y:S01]  /*6b50*/  @P2 LDC.64 R4, c[0x0][0x988] ;  /* 0x00026200ff042b82 */ /* 0x000ea20000000a00 */
[----:B------:R-:W-:Y:S04]  /*6b60*/  @P2 IMAD R0, R16, R42, RZ ;  /* 0x0000002a10002224 */ /* 0x000fe800078e02ff */
[----:B--2---:R-:W-:Y:S04]  /*6b70*/  @P2 IMAD.WIDE R4, R0, 0x4, R4 ;  /* 0x0000000400042825 */ /* 0x004fe800078e0204 */
[----:B------:R-:W-:Y:S01]  /*6b80*/  HFMA2 R0, -RZ, RZ, 0, 5.9604644775390625e-08 ;  /* 0x00000001ff007431 */ /* 0x000fe200000001ff */
[----:B-1---5:R1:W5:Y:S04]  /*6b90*/  @P2 LDG.E R26, desc[UR4][R4.64] ;  /* 0x00000004041a2981 */ /* 0x022368000c1e1900 */
[----:B------:R-:W-:Y:S01]  /*6ba0*/  @!P2 PRMT R51, R0, 0x7610, R51 ;  /* 0x000076100033a816 */ /* 0x000fe20000000033 */
[----:B-1----:R-:W2:Y:S06]  /*6bb0*/  @!P2 LDC R26, c[0x0][0x980] ;  /* 0x00026000ff1aab82 */ /* 0x002eac0000000800 */
.L_x_99:
[----:B------:R-:W-:Y:S05]  /*6bc0*/  BRA.U !UP0, `(.L_x_100) ;  /* 0x00000001082c7547 */ /* 0x000fea000b800000 */
[----:B------:R-:W-:Y:S02]  /*6bd0*/  R2UR UR5, R56 ;  /* 0x00000000380572ca */ /* 0x000fe400000e0000 */
[----:B------:R-:W-:Y:S11]  /*6be0*/  R2UR UR4, R55 ;  /* 0x00000000370472ca */ /* 0x000ff600000e0000 */
[----:B------:R-:W-:Y:S04]  /*6bf0*/  ISETP.NE.U32.AND P2, PT, RZ, UR5, PT ;  /* 0x00000005ff007c0c */ /* 0x000fe8000bf45070 */
[----:B------:R-:W-:Y:S01]  /*6c00*/  ISETP.NE.AND.EX P2, PT, RZ, UR4, PT, P2 ;  /* 0x00000004ff007c0c */ /* 0x000fe2000bf45320 */
[----:B------:R-:W1:Y:S11]  /*6c10*/  LDCU.64 UR4, c[0x0][0x358] ;  /* 0x00006b00ff0477ac */ /* 0x000e760008000a00 */
[----:B------:R-:W-:Y:S01]  /*6c20*/  @!UPT UIADD3 URZ, UPT, UPT, URZ, URZ, URZ ;  /* 0x000000fffffff290 */ /* 0x000fe2000fffe0ff */
[----:B------:R-:W3:Y:S01]  /*6c30*/  @P2 LDC.64 R4, c[0x0][0x9a8] ;  /* 0x00026a00ff042b82 */ /* 0x000ee20000000a00 */
[----:B------:R-:W-:Y:S04]  /*6c40*/  @P2 IMAD R0, R16, UR62, RZ ;  /* 0x0000003e10002c24 */ /* 0x000fe8000f8e02ff */
[----:B---3--:R-:W-:Y:S05]  /*6c50*/  @P2 IMAD.WIDE R4, R0, 0x4, R4 ;  /* 0x0000000400042825 */ /* 0x008fea00078e0204 */
[----:B-1---5:R1:W5:Y:S02]  /*6c60*/  @P2 LDG.E R24, desc[UR4][R4.64] ;  /* 0x0000000404182981 */ /* 0x022364000c1e1900 */
[----:B-1----:R-:W3:Y:S02]  /*6c70*/  @!P2 LDC R24, c[0x0][0x9a0] ;  /* 0x00026800ff18ab82 */ /* 0x002ee40000000800 */
.L_x_100:
[----:B--2--5:R-:W-:Y:S01]  /*6c80*/  FSETP.NEU.AND P2, PT, R26, RZ, PT ;  /* 0x000000ff1a00720b */ /* 0x024fe20003f4d000 */
[----:B------:R-:W1:Y:S01]  /*6c90*/  LDCU.128 UR12, c[0x0][0xb90] ;  /* 0x00017200ff0c77ac */ /* 0x000e620008000c00 */
[----:B------:R-:W-:Y:S01]  /*6ca0*/  SEL R4, RZ, 0xffffffff, P1 ;  /* 0xffffffffff047807 */ /* 0x000fe20000800000 */
[----:B------:R-:W-:Y:S01]  /*6cb0*/  BSSY B1, `(.L_x_101) ;  /* 0x0000058000017945 */ /* 0x000fe20003800000 */
[----:B------:R-:W-:Y:S01]  /*6cc0*/  @P6 LOP3.LUT P1, RZ, R51, 0xff, RZ, 0xc0, !PT ;  /* 0x000000ff33ff6812 */ /* 0x000fe2000782c0ff */
[----:B------:R-:W-:Y:S01]  /*6cd0*/  IMAD.MOV.U32 R73, RZ, RZ, 0x1 ;  /* 0x00000001ff497424 */ /* 0x000fe200078e00ff */
[----:B------:R-:W-:Y:S01]  /*6ce0*/  @P6 SEL R0, RZ, 0xffffffff, P2 ;  /* 0xffffffffff006807 */ /* 0x000fe20001000000 */
[----:B------:R-:W-:Y:S01]  /*6cf0*/  IMAD.IADD R25, R23, 0x1, R2 ;  /* 0x0000000117197824 */ /* 0x000fe200078e0202 */
[----:B------:R-:W-:Y:S01]  /*6d00*/  LOP3.LUT R71, R48, 0x1, RZ, 0x3c, !PT ;  /* 0x0000000130477812 */ /* 0x000fe200078e3cff */
[----:B------:R-:W2:Y:S01]  /*6d10*/  LDCU UR11, c[0x0][0xba0] ;  /* 0x00017400ff0b77ac */ /* 0x000ea20008000800 */
[----:B------:R-:W-:Y:S01]  /*6d20*/  @P0 SEL R0, R4, R0, !P1 ;  /* 0x0000000004000207 */ /* 0x000fe20004800000 */
[----:B------:R-:W-:Y:S01]  /*6d30*/  IMAD.U32 R72, RZ, RZ, UR50 ;  /* 0x00000032ff487e24 */ /* 0x000fe2000f8e00ff */
[----:B------:R-:W-:Y:S01]  /*6d40*/  LEA R27, R22, UR49, 0x3 ;  /* 0x00000031161b7c11 */ /* 0x000fe2000f8e18ff */
[----:B------:R-:W-:Y:S01]  /*6d50*/  USHF.L.U32 UR8, UR51, 0x6, URZ ;  /* 0x0000000633087899 */ /* 0x000fe200080006ff */
[----:B------:R-:W-:Y:S02]  /*6d60*/  @P6 LOP3.LUT R0, R0, 0x1, RZ, 0xc0, !PT ;  /* 0x0000000100006812 */ /* 0x000fe400078ec0ff */
[----:B------:R-:W-:Y:S02]  /*6d70*/  CS2R R38, SRZ ;  /* 0x0000000000267805 */ /* 0x000fe4000001ff00 */
[----:B------:R-:W-:Y:S02]  /*6d80*/  R2UR UR4, R59 ;  /* 0x000000003b0472ca */ /* 0x000fe400000e0000 */
[----:B------:R-:W-:Y:S02]  /*6d90*/  CS2R R36, SRZ ;  /* 0x0000000000247805 */ /* 0x000fe4000001ff00 */
[----:B------:R-:W-:Y:S01]  /*6da0*/  ISETP.NE.U32.OR P5, PT, R0, 0x1, !P6 ;  /* 0x000000010000780c */ /* 0x000fe200077a5470 */
[----:B------:R-:W-:Y:S01]  /*6db0*/  IMAD.U32 R0, RZ, RZ, UR50 ;  /* 0x00000032ff007e24 */ /* 0x000fe2000f8e00ff */
[----:B------:R-:W-:Y:S01]  /*6dc0*/  R2UR UR6, R58 ;  /* 0x000000003a0672ca */ /* 0x000fe200000e0000 */
[----:B------:R-:W-:Y:S01]  /*6dd0*/  IMAD.U32 R67, RZ, RZ, UR8 ;  /* 0x00000008ff437e24 */ /* 0x000fe2000f8e00ff */
[----:B------:R-:W-:Y:S02]  /*6de0*/  R2UR UR10, R60 ;  /* 0x000000003c0a72ca */ /* 0x000fe400000e0000 */
[----:B------:R-:W-:Y:S02]  /*6df0*/  CS2R R30, SRZ ;  /* 0x00000000001e7805 */ /* 0x000fe4000001ff00 */
[----:B------:R-:W-:Y:S02]  /*6e00*/  LEA R0, R0, UR49, 0x3 ;  /* 0x0000003100007c11 */ /* 0x000fe4000f8e18ff */
[----:B------:R-:W-:Y:S02]  /*6e10*/  CS2R R28, SRZ ;  /* 0x00000000001c7805 */ /* 0x000fe4000001ff00 */
[----:B------:R-:W-:Y:S02]  /*6e20*/  R2UR UR9, R57 ;  /* 0x00000000390972ca */ /* 0x000fe400000e0000 */
[----:B------:R-:W-:Y:S01]  /*6e30*/  LOP3.LUT P4, R68, R51, 0xff, RZ, 0xc0, !PT ;  /* 0x000000ff33447812 */ /* 0x000fe2000788c0ff */
[----:B------:R-:W-:Y:S01]  /*6e40*/  UIMAD.WIDE.U32 UR4, UR8, UR4, URZ ;  /* 0x00000004080472a5 */ /* 0x000fe2000f8e00ff */
[----:B------:R-:W-:Y:S02]  /*6e50*/  SEL R5, RZ, 0xffffffff, P2 ;  /* 0xffffffffff057807 */ /* 0x000fe40001000000 */
[----:B------:R-:W-:Y:S01]  /*6e60*/  @P5 SHF.L.U32 R3, R71, 0x1f, RZ ;  /* 0x0000001f47035819 */ /* 0x000fe200000006ff */
[----:B------:R-:W-:Y:S01]  /*6e70*/  USHF.R.U32.HI UR5, URZ, UR6, UR5 ;  /* 0x00000006ff057299 */ /* 0x000fe20008011605 */
[----:B------:R-:W-:Y:S01]  /*6e80*/  @P3 SEL R5, R4, R5, !P4 ;  /* 0x0000000504053207 */ /* 0x000fe20006000000 */
[----:B------:R-:W-:Y:S01]  /*6e90*/  UISETP.NE.AND UP0, UPT, UR10, 0x1, UPT ;  /* 0x000000010a00788c */ /* 0x000fe2000bf05270 */
[----:B------:R4:W3:Y:S01]  /*6ea0*/  @P5 SYNCS.PHASECHK.TRANS64.TRYWAIT P1, [R0+URZ+0x1a0], R3 ;  /* 0x0001a003000055a7 */ /* 0x0008e200080211ff */
[----:B------:R-:W-:Y:S02]  /*6eb0*/  P2R R69, PR, RZ, 0x20 ;  /* 0x00000020ff457803 */ /* 0x000fe40000000000 */
[----:B------:R-:W-:Y:S01]  /*6ec0*/  USEL UR5, UR8, UR5, !UP0 ;  /* 0x0000000508057287 */ /* 0x000fe2000c000000 */
[----:B------:R-:W-:Y:S01]  /*6ed0*/  LOP3.LUT R5, R5, 0x1, RZ, 0xc0, !PT ;  /* 0x0000000105057812 */ /* 0x000fe200078ec0ff */
[----:B------:R-:W-:Y:S04]  /*6ee0*/  UISETP.NE.AND UP0, UPT, UR9, 0x1, UPT ;  /* 0x000000010900788c */ /* 0x000fe8000bf05270 */
[----:B------:R-:W-:Y:S02]  /*6ef0*/  IMAD R7, RZ, RZ, -UR5 ;  /* 0x80000005ff077e24 */ /* 0x000fe4000f8e02ff */
[----:B------:R-:W-:Y:S02]  /*6f00*/  IMAD.U32 R66, RZ, RZ, UR5 ;  /* 0x00000005ff427e24 */ /* 0x000fe4000f8e00ff */
[----:B------:R-:W-:Y:S01]  /*6f10*/  IMAD R67, R7, UR10, R67 ;  /* 0x0000000a07437c24 */ /* 0x000fe2000f8e0243 */
[----:B----4-:R-:W-:Y:S04]  /*6f20*/  SHF.L.U32 R3, R47, 0x1f, RZ ;  /* 0x0000001f2f037819 */ /* 0x010fe800000006ff */
[----:B------:R4:W4:Y:S01]  /*6f30*/  SYNCS.PHASECHK.TRANS64.TRYWAIT P0, [R27+URZ+0x1f0], R3 ;  /* 0x0001f0031b0075a7 */ /* 0x00092200080011ff */
[----:B-1----:R-:W-:Y:S07]  /*6f40*/  UIMAD.WIDE.U32 UR6, UR5, UR12, URZ ;  /* 0x0000000c050672a5 */ /* 0x002fee000f8e00ff */
[----:B------:R-:W-:Y:S02]  /*6f50*/  UMOV UR4, UR7 ;  /* 0x0000000700047c82 */ /* 0x000fe40008000000 */
[----:B------:R-:W-:Y:S04]  /*6f60*/  USHF.R.U32.HI UR4, URZ, UR13, UR4 ;  /* 0x0000000dff047299 */ /* 0x000fe80008011604 */
[----:B------:R-:W-:Y:S02]  /*6f70*/  USEL UR4, UR5, UR4, !UP0 ;  /* 0x0000000405047287 */ /* 0x000fe4000c000000 */
[----:B------:R-:W-:Y:S02]  /*6f80*/  UISETP.NE.AND UP0, UPT, UR14, 0x1, UPT ;  /* 0x000000010e00788c */ /* 0x000fe4000bf05270 */
[----:B------:R-:W-:Y:S02]  /*6f90*/  UIMAD.WIDE.U32 UR6, UR4, UR15, URZ ;  /* 0x0000000f040672a5 */ /* 0x000fe4000f8e00ff */
[----:B------:R-:W-:Y:S02]  /*6fa0*/  IMAD.U32 R65, RZ, RZ, UR4 ;  /* 0x00000004ff417e24 */ /* 0x000fe4000f8e00ff */
[----:B------:R-:W-:Y:S01]  /*6fb0*/  PLOP3.LUT P2, PT, PT, PT, UP0, 0x80, 0x8 ;  /* 0x000000000008781c */ /* 0x000fe20003f4f008 */
[----:B------:R-:W-:Y:S02]  /*6fc0*/  IMAD R6, RZ, RZ, -UR4 ;  /* 0x80000004ff067e24 */ /* 0x000fe4000f8e02ff */
[----:B------:R-:W-:Y:S01]  /*6fd0*/  UMOV UR6, UR7 ;  /* 0x0000000700067c82 */ /* 0x000fe20008000000 */
[----:B------:R-:W-:Y:S01]  /*6fe0*/  IMAD.U32 R64, RZ, RZ, UR4 ;  /* 0x00000004ff407e24 */ /* 0x000fe2000f8e00ff */
[----:B--2---:R-:W-:Y:S01]  /*6ff0*/  USHF.R.U32.HI UR6, URZ, UR11, UR6 ;  /* 0x0000000bff067299 */ /* 0x004fe20008011606 */
[----:B------:R-:W-:Y:S05]  /*7000*/  IMAD R66, R6, UR9, R66 ;  /* 0x0000000906427c24 */ /* 0x000fea000f8e0242 */
[----:B------:R-:W-:Y:S02]  /*7010*/  SEL R65, R65, UR6, !P2 ;  /* 0x0000000641417c07 */ /* 0x000fe4000d000000 */
[----:B------:R-:W-:Y:S03]  /*7020*/  ISETP.NE.U32.AND P2, PT, R5, 0x1, PT ;  /* 0x000000010500780c */ /* 0x000fe60003f45070 */
[----:B------:R-:W-:Y:S01]  /*7030*/  IMAD.MOV R4, RZ, RZ, -R65 ;  /* 0x000000ffff047224 */ /* 0x000fe200078e0a41 */
[----:B------:R-:W-:Y:S03]  /*7040*/  P2R R74, PR, RZ, 0x4 ;  /* 0x00000004ff4a7803 */ /* 0x000fe60000000000 */
[----:B------:R-:W-:Y:S01]  /*7050*/  IMAD R64, R4, UR14, R64 ;  /* 0x0000000e04407c24 */ /* 0x000fe2000f8e0240 */
[----:B---3--:R-:W-:Y:S01]  /*7060*/  @P5 SEL R73, RZ, 0x1, !P1 ;  /* 0x00000001ff495807 */ /* 0x008fe20004800000 */
[----:B------:R-:W-:Y:S06]  /*7070*/  @!P5 BRA `(.L_x_102) ;  /* 0x00000000006cd947 */ /* 0x000fec0003800000 */
[----:B------:R-:W-:Y:S01]  /*7080*/  HFMA2 R31, -RZ, RZ, 0, 0 ;  /* 0x00000000ff1f7431 */ /* 0x000fe200000001ff */
[----:B------:R-:W-:Y:S01]  /*7090*/  ISETP.NE.AND P1, PT, R73, RZ, PT ;  /* 0x000000ff4900720c */ /* 0x000fe20003f25270 */
[----:B------:R-:W-:Y:S01]  /*70a0*/  IMAD.U32 R2, RZ, RZ, UR50 ;  /* 0x00000032ff027e24 */ /* 0x000fe2000f8e00ff */
[----:B------:R-:W-:Y:S11]  /*70b0*/  BSSY B0, `(.L_x_103) ;  /* 0x0000005000007945 */ /* 0x000ff60003800000 */
[----:B------:R-:W-:Y:S05]  /*70c0*/  @P1 BRA `(.L_x_104) ;  /* 0x00000000000c1947 */ /* 0x000fea0003800000 */
[----:B------:R-:W-:Y:S04]  /*70d0*/  SHF.L.U32 R4, R71, 0x1f, RZ ;  /* 0x0000001f47047819 */ /* 0x000fe800000006ff */
[----:B------:R-:W1:Y:S02]  /*70e0*/  SYNCS.PHASECHK.TRANS64.TRYWAIT P1, [R0+URZ+0x1a0], R4 ;  /* 0x0001a004000075a7 */ /* 0x000e6400080211ff */
[----:B-1----:R-:W-:Y:S05]  /*70f0*/  @!P1 BRA `(.L_x_105) ;  /* 0x0000002400809947 */ /* 0x002fea0003800000 */
.L_x_104:
[----:B------:R-:W-:Y:S05]  /*7100*/  BSYNC B0 ;  /* 0x0000000000007941 */ /* 0x000fea0003800000 */
.L_x_103:
[----:B------:R-:W-:Y:S01]  /*7110*/  ISETP.NE.AND P1, PT, R74, RZ, PT ;  /* 0x000000ff4a00720c */ /* 0x000fe20003f25270 */
[----:B------:R-:W-:Y:S01]  /*7120*/  IMAD.MOV.U32 R30, RZ, RZ, RZ ;  /* 0x000000ffff1e7224 */ /* 0x000fe200078e00ff */
[----:B------:R-:W-:Y:S02]  /*7130*/  CS2R R28, SRZ ;  /* 0x00000000001c7805 */ /* 0x000fe4000001ff00 */
[----:B------:R-:W-:Y:S02]  /*7140*/  CS2R R38, SRZ ;  /* 0x0000000000267805 */ /* 0x000fe4000001ff00 */
[----:B------:R-:W-:Y:S07]  /*7150*/  CS2R R36, SRZ ;  /* 0x0000000000247805 */ /* 0x000fee000001ff00 */
[----:B------:R-:W-:Y:S01]  /*7160*/  @P1 IMAD R2, R2, 0x800, R49 ;  /* 0x0000080002021824 */ /* 0x000fe200078e0231 */
[----:B------:R-:W-:Y:S05]  /*7170*/  @P1 WARPSYNC.ALL ;  /* 0x0000000000001948 */ /* 0x000fea0003800000 */
[----:B------:R-:W-:Y:S01]  /*7180*/  @P1 LEA R2, R2, UR49, 0x1 ;  /* 0x0000003102021c11 */ /* 0x000fe2000f8e08ff */
[----:B------:R-:W-:Y:S04]  /*7190*/  UIADD3 UR4, UPT, UPT, UR50, 0x1, URZ ;  /* 0x0000000132047890 */ /* 0x000fe8000fffe0ff */
[----:B------:R-:W2:Y:S01]  /*71a0*/  @P1 LDSM.16.M88.4 R28, [R2+0x400] ;  /* 0x00040000021c183b */ /* 0x000ea20000000200 */
[----:B-1----:R-:W-:Y:S01]  /*71b0*/  @P1 IMAD R0, R63, 0x2, R2 ;  /* 0x000000023f001824 */ /* 0x002fe200078e0202 */
[----:B------:R-:W-:Y:S04]  /*71c0*/  UISETP.NE.AND UP0, UPT, UR4, 0x3, UPT ;  /* 0x000000030400788c */ /* 0x000fe8000bf05270 */
[----:B------:R1:W3:Y:S01]  /*71d0*/  @P1 LDSM.16.M88.4 R36, [R0+0x400] ;  /* 0x000400000024183b */ /* 0x0002e20000000200 */
[----:B------:R-:W-:Y:S01]  /*71e0*/  USEL UR4, UR4, URZ, UP0 ;  /* 0x000000ff04047287 */ /* 0x000fe20008000000 */
[----:B------:R-:W-:Y:S05]  /*71f0*/  PLOP3.LUT P1, PT, PT, PT, UP0, 0x80, 0x8 ;  /* 0x000000000008781c */ /* 0x000fea0003f2f008 */
[----:B------:R-:W-:Y:S01]  /*7200*/  IMAD.U32 R72, RZ, RZ, UR4 ;  /* 0x00000004ff487e24 */ /* 0x000fe2000f8e00ff */
[----:B-1----:R-:W-:Y:S04]  /*7210*/  SEL R0, RZ, 0x1, P1 ;  /* 0x00000001ff007807 */ /* 0x002fe80000800000 */
[----:B------:R-:W-:Y:S02]  /*7220*/  LOP3.LUT R71, R71, R0, RZ, 0x3c, !PT ;  /* 0x0000000047477212 */ /* 0x000fe400078e3cff */
.L_x_102:
[----:B------:R-:W-:Y:S05]  /*7230*/  BSYNC B1 ;  /* 0x0000000000017941 */ /* 0x000fea0003800000 */
.L_x_101:
[----:B------:R-:W-:Y:S04]  /*7240*/  SHF.R.U32.HI R0, RZ, 0x15, R25 ;  /* 0x00000015ff007819 */ /* 0x000fe80000011619 */
[----:B------:R-:W-:Y:S01]  /*7250*/  LOP3.LUT P1, RZ, R0, 0x3, R52, 0x48, !PT ;  /* 0x0000000300ff7812 */ /* 0x000fe20007824834 */
[----:B------:R-:W-:Y:S01]  /*7260*/  @!UPT UIADD3 URZ, UPT, UPT, URZ, URZ, URZ ;  /* 0x000000fffffff290 */ /* 0x000fe2000fffe0ff */
[----:B----4-:R-:W-:Y:S11]  /*7270*/  @P0 BRA `(.L_x_106) ;  /* 0x0000000000080947 */ /* 0x010ff60003800000 */
[----:B------:R-:W1:Y:S02]  /*7280*/  SYNCS.PHASECHK.TRANS64.TRYWAIT P0, [R27+URZ+0x1f0], R3 ;  /* 0x0001f0031b0075a7 */ /* 0x000e6400080011ff */
[----:B-1----:R-:W-:Y:S05]  /*7290*/  @!P0 BRA `(.L_x_107) ;  /* 0x00000024002c8947 */ /* 0x002fea0003800000 */
.L_x_106:
[----:B------:R-:W-:Y:S05]  /*72a0*/  @!P1 BRA `(.L_x_108) ;  /* 0x0000000000409947 */ /* 0x000fea0003800000 */
[----:B------:R-:W4:Y:S01]  /*72b0*/  LDCU.64 UR8, c[0x4][0x70] ;  /* 0x01000e00ff0877ac */ /* 0x000f220008000a00 */
[----:B-1----:R-:W-:Y:S01]  /*72c0*/  MOV R3, 0x0 ;  /* 0x0000000000037802 */ /* 0x002fe20000000f00 */
[----:B------:R-:W-:Y:S02]  /*72d0*/  HFMA2 R12, -RZ, RZ, 0, 5.9604644775390625e-08 ;  /* 0x00000001ff0c7431 */ /* 0x000fe400000001ff */
[----:B------:R-:W-:Y:S02]  /*72e0*/  IMAD.MOV.U32 R8, RZ, RZ, 0x192 ;  /* 0x00000192ff087424 */ /* 0x000fe400078e00ff */
[----:B------:R-:W-:Y:S01]  /*72f0*/  IMAD.MOV.U32 R13, RZ, RZ, RZ ;  /* 0x000000ffff0d7224 */ /* 0x000fe200078e00ff */
[----:B------:R-:W1:Y:S01]  /*7300*/  LDCU.64 UR6, c[0x4][0x78] ;  /* 0x01000f00ff0677ac */ /* 0x000e620008000a00 */
[----:B------:R-:W2:Y:S01]  /*7310*/  LDC.64 R2, c[0x4][R3] ;  /* 0x0100000003027b82 */ /* 0x000ea20000000a00 */
[----:B------:R-:W5:Y:S01]  /*7320*/  LDCU.64 UR4, c[0x4][0x10] ;  /* 0x01000200ff0477ac */ /* 0x000f620008000a00 */
[----:B----4-:R-:W-:Y:S01]  /*7330*/  MOV R5, UR9 ;  /* 0x0000000900057c02 */ /* 0x010fe20008000f00 */
[----:B------:R-:W-:Y:S01]  /*7340*/  IMAD.U32 R4, RZ, RZ, UR8 ;  /* 0x00000008ff047e24 */ /* 0x000fe2000f8e00ff */
[----:B-1----:R-:W-:Y:S01]  /*7350*/  MOV R7, UR7 ;  /* 0x0000000700077c02 */ /* 0x002fe20008000f00 */
[----:B------:R-:W-:Y:S01]  /*7360*/  IMAD.U32 R6, RZ, RZ, UR6 ;  /* 0x00000006ff067e24 */ /* 0x000fe2000f8e00ff */
[----:B-----5:R-:W-:Y:S01]  /*7370*/  MOV R11, UR5 ;  /* 0x00000005000b7c02 */ /* 0x020fe20008000f00 */
[----:B------:R-:W-:Y:S02]  /*7380*/  IMAD.U32 R10, RZ, RZ, UR4 ;  /* 0x00000004ff0a7e24 */ /* 0x000fe4000f8e00ff */
[----:B------:R-:W-:Y:S07]  /*7390*/  LEPC R20, `(.L_x_108) ;  /* 0x000000001014794e */ /* 0x000fee0000000000 */
[----:B--23--:R-:W-:Y:S05]  /*73a0*/  CALL.ABS.NOINC R2 ;  /* 0x0000000002007343 */ /* 0x00cfea0003c00000 */
.L_x_108:
[----:B-12---:R-:W-:Y:S01]  /*73b0*/  SHF.L.U32 R3, R28, 0x10, RZ ;  /* 0x000000101c037819 */ /* 0x006fe200000006ff */
[----:B------:R-:W-:Y:S05]  /*73c0*/  WARPSYNC.ALL ;  /* 0x0000000000007948 */ /* 0x000fea0003800000 */
[----:B------:R-:W-:Y:S01]  /*73d0*/  R2UR UR4, R25 ;  /* 0x00000000190472ca */ /* 0x000fe200000e0000 */
[----:B------:R-:W-:Y:S01]  /*73e0*/  BSSY.RECONVERGENT B0, `(.L_x_109) ;  /* 0x0000054000007945 */ /* 0x000fe20003800200 */
[----:B------:R-:W-:Y:S02]  /*73f0*/  SHF.L.U32 R20, R30, 0x10, RZ ;  /* 0x000000101e147819 */ /* 0x000fe400000006ff */
[----:B------:R-:W-:Y:S02]  /*7400*/  SHF.L.U32 R70, R63, 0x1, RZ ;  /* 0x000000013f467819 */ /* 0x000fe400000006ff */
[----:B------:R-:W-:Y:S07]  /*7410*/  ISETP.NE.AND P0, PT, R50, RZ, PT ;  /* 0x000000ff3200720c */ /* 0x000fee0003f05270 */
[----:B------:R-:W1:Y:S02]  /*7420*/  LDTM.16dp256bit.x4 R4, tmem[UR4] ;  /* 0x00000004000479ee */ /* 0x000e640008120000 */
[----:B-1----:R-:W-:Y:S01]  /*7430*/  FMUL R0, R24, R4 ;  /* 0x0000000418007220 */ /* 0x002fe20000400000 */
[----:B------:R-:W-:Y:S01]  /*7440*/  LOP3.LUT R4, R28, 0xffff0000, RZ, 0xc0, !PT ;  /* 0xffff00001c047812 */ /* 0x000fe200078ec0ff */
[----:B------:R-:W-:Y:S01]  /*7450*/  FMUL R2, R24, R5 ;  /* 0x0000000518027220 */ /* 0x000fe20000400000 */
[C---:B------:R-:W-:Y:S01]  /*7460*/  SHF.L.U32 R5, R29.reuse, 0x10, RZ ;  /* 0x000000101d057819 */ /* 0x040fe200000006ff */
[----:B------:R-:W-:Y:S01]  /*7470*/  FFMA R0, R26, R3, R0 ;  /* 0x000000031a007223 */ /* 0x000fe20000000000 */
[----:B------:R-:W-:Y:S01]  /*7480*/  FMUL R3, R24, R6 ;  /* 0x0000000618037220 */ /* 0x000fe20000400000 */
[----:B------:R-:W-:Y:S01]  /*7490*/  LOP3.LUT R6, R29, 0xffff0000, RZ, 0xc0, !PT ;  /* 0xffff00001d067812 */ /* 0x000fe200078ec0ff */
[----:B------:R-:W-:Y:S01]  /*74a0*/  FFMA R2, R26, R4, R2 ;  /* 0x000000041a027223 */ /* 0x000fe20000000002 */
[----:B------:R-:W-:Y:S01]  /*74b0*/  FMUL R7, R24, R7 ;  /* 0x0000000718077220 */ /* 0x000fe20000400000 */
[----:B------:R-:W-:Y:S01]  /*74c0*/  FFMA R3, R26, R5, R3 ;  /* 0x000000051a037223 */ /* 0x000fe20000000003 */
[C---:B------:R-:W-:Y:S01]  /*74d0*/  FMUL R4, R24.reuse, R8 ;  /* 0x0000000818047220 */ /* 0x040fe20000400000 */
[----:B------:R-:W-:Y:S01]  /*74e0*/  FMUL R5, R24, R9 ;  /* 0x0000000918057220 */ /* 0x000fe20000400000 */
[----:B------:R-:W-:Y:S01]  /*74f0*/  F2FP.BF16.F32.PACK_AB R32, R2, R0 ;  /* 0x000000000220723e */ /* 0x000fe200000010ff */
[----:B------:R-:W-:Y:S01]  /*7500*/  FFMA R7, R26, R6, R7 ;  /* 0x000000061a077223 */ /* 0x000fe20000000007 */
[----:B------:R-:W-:Y:S01]  /*7510*/  LOP3.LUT R0, R30, 0xffff0000, RZ, 0xc0, !PT ;  /* 0xffff00001e007812 */ /* 0x000fe200078ec0ff */
[----:B------:R-:W-:Y:S01]  /*7520*/  FFMA R4, R26, R20, R4 ;  /* 0x000000141a047223 */ /* 0x000fe20000000004 */
[----:B------:R-:W-:Y:S01]  /*7530*/  SHF.L.U32 R2, R31, 0x10, RZ ;  /* 0x000000101f027819 */ /* 0x000fe200000006ff */
[----:B------:R-:W-:Y:S01]  /*7540*/  FMUL R6, R24, R10 ;  /* 0x0000000a18067220 */ /* 0x000fe20000400000 */
[----:B------:R-:W-:Y:S01]  /*7550*/  F2FP.BF16.F32.PACK_AB R33, R7, R3 ;  /* 0x000000030721723e */ /* 0x000fe200000010ff */
[C---:B------:R-:W-:Y:S01]  /*7560*/  FFMA R5, R26.reuse, R0, R5 ;  /* 0x000000001a057223 */ /* 0x040fe20000000005 */
[----:B------:R-:W-:Y:S01]  /*7570*/  LOP3.LUT R3, R31, 0xffff0000, RZ, 0xc0, !PT ;  /* 0xffff00001f037812 */ /* 0x000fe200078ec0ff */
[----:B------:R-:W-:Y:S01]  /*7580*/  FFMA R6, R26, R2, R6 ;  /* 0x000000021a067223 */ /* 0x000fe20000000006 */
[----:B---3--:R-:W-:Y:S01]  /*7590*/  SHF.L.U32 R7, R36, 0x10, RZ ;  /* 0x0000001024077819 */ /* 0x008fe200000006ff */
[----:B------:R-:W-:Y:S01]  /*75a0*/  FMUL R11, R24, R11 ;  /* 0x0000000b180b7220 */ /* 0x000fe20000400000 */
[----:B------:R-:W-:Y:S01]  /*75b0*/  LOP3.LUT R0, R36, 0xffff0000, RZ, 0xc0, !PT ;  /* 0xffff000024007812 */ /* 0x000fe200078ec0ff */
[C---:B------:R-:W-:Y:S01]  /*75c0*/  FMUL R8, R24.reuse, R12 ;  /* 0x0000000c18087220 */ /* 0x040fe20000400000 */
[----:B------:R-:W-:Y:S01]  /*75d0*/  SHF.L.U32 R2, R37, 0x10, RZ ;  /* 0x0000001025027819 */ /* 0x000fe200000006ff */
[----:B------:R-:W-:Y:S01]  /*75e0*/  FMUL R9, R24, R13 ;  /* 0x0000000d18097220 */ /* 0x000fe20000400000 */
[----:B------:R-:W-:Y:S01]  /*75f0*/  F2FP.BF16.F32.PACK_AB R34, R5, R4 ;  /* 0x000000040522723e */ /* 0x000fe200000010ff */
[C---:B------:R-:W-:Y:S01]  /*7600*/  FFMA R11, R26.reuse, R3, R11 ;  /* 0x000000031a0b7223 */ /* 0x040fe2000000000b */
[----:B------:R-:W-:Y:S01]  /*7610*/  MOV R5, UR50 ;  /* 0x0000003200057c02 */ /* 0x000fe20008000f00 */
[C---:B------:R-:W-:Y:S01]  /*7620*/  FFMA R8, R26.reuse, R7, R8 ;  /* 0x000000071a087223 */ /* 0x040fe20000000008 */
[----:B------:R-:W-:Y:S01]  /*7630*/  SHF.L.U32 R3, R39, 0x10, RZ ;  /* 0x0000001027037819 */ /* 0x000fe200000006ff */
[----:B------:R-:W-:Y:S01]  /*7640*/  FFMA R9, R26, R0, R9 ;  /* 0x000000001a097223 */ /* 0x000fe20000000009 */
[----:B------:R-:W-:Y:S01]  /*7650*/  LOP3.LUT R0, R37, 0xffff0000, RZ, 0xc0, !PT ;  /* 0xffff000025007812 */ /* 0x000fe200078ec0ff */
[C---:B------:R-:W-:Y:S01]  /*7660*/  FMUL R10, R24.reuse, R14 ;  /* 0x0000000e180a7220 */ /* 0x040fe20000400000 */
[----:B------:R-:W-:Y:S01]  /*7670*/  LOP3.LUT R4, R39, 0xffff0000, RZ, 0xc0, !PT ;  /* 0xffff000027047812 */ /* 0x000fe200078ec0ff */
[C---:B------:R-:W-:Y:S01]  /*7680*/  FMUL R15, R24.reuse, R15 ;  /* 0x0000000f180f7220 */ /* 0x040fe20000400000 */
[----:B------:R-:W-:Y:S01]  /*7690*/  FMUL R12, R24, R16 ;  /* 0x00000010180c7220 */ /* 0x000fe20000400000 */
[----:B------:R-:W-:Y:S01]  /*76a0*/  FFMA R10, R26, R2, R10 ;  /* 0x000000021a0a7223 */ /* 0x000fe2000000000a */
[----:B------:R-:W-:Y:S01]  /*76b0*/  LOP3.LUT R2, R38, 0xffff0000, RZ, 0xc0, !PT ;  /* 0xffff000026027812 */ /* 0x000fe200078ec0ff */
[----:B------:R-:W-:Y:S01]  /*76c0*/  FFMA R15, R26, R0, R15 ;  /* 0x000000001a0f7223 */ /* 0x000fe2000000000f */
[----:B------:R-:W-:Y:S01]  /*76d0*/  SHF.L.U32 R0, R38, 0x10, RZ ;  /* 0x0000001026007819 */ /* 0x000fe200000006ff */
[C---:B------:R-:W-:Y:S01]  /*76e0*/  FMUL R13, R24.reuse, R17 ;  /* 0x00000011180d7220 */ /* 0x040fe20000400000 */
[C---:B------:R-:W-:Y:S01]  /*76f0*/  FMUL R14, R24.reuse, R18 ;  /* 0x00000012180e7220 */ /* 0x040fe20000400000 */
[----:B------:R-:W-:Y:S01]  /*7700*/  FMUL R19, R24, R19 ;  /* 0x0000001318137220 */ /* 0x000fe20000400000 */
[----:B------:R-:W-:Y:S01]  /*7710*/  LEA R5, R5, R49, 0xb ;  /* 0x0000003105057211 */ /* 0x000fe200078e58ff */
[C---:B------:R-:W-:Y:S01]  /*7720*/  FFMA R12, R26.reuse, R0, R12 ;  /* 0x000000001a0c7223 */ /* 0x040fe2000000000c */
[C---:B------:R-:W-:Y:S01]  /*7730*/  FFMA R13, R26.reuse, R2, R13 ;  /* 0x000000021a0d7223 */ /* 0x040fe2000000000d */
[C---:B------:R-:W-:Y:S01]  /*7740*/  FFMA R14, R26.reuse, R3, R14 ;  /* 0x000000031a0e7223 */ /* 0x040fe2000000000e */
[----:B------:R-:W-:Y:S01]  /*7750*/  FFMA R19, R26, R4, R19 ;  /* 0x000000041a137223 */ /* 0x000fe20000000013 */
[----:B------:R-:W-:Y:S02]  /*7760*/  F2FP.BF16.F32.PACK_AB R35, R11, R6 ;  /* 0x000000060b23723e */ /* 0x000fe400000010ff */
[----:B------:R-:W-:Y:S02]  /*7770*/  LEA R5, R5, UR49, 0x1 ;  /* 0x0000003105057c11 */ /* 0x000fe4000f8e08ff */
[----:B------:R-:W-:Y:S02]  /*7780*/  F2FP.BF16.F32.PACK_AB R8, R9, R8 ;  /* 0x000000080908723e */ /* 0x000fe400000010ff */
[----:B------:R-:W-:Y:S01]  /*7790*/  F2FP.BF16.F32.PACK_AB R9, R15, R10 ;  /* 0x0000000a0f09723e */ /* 0x000fe200000010ff */
[----:B------:R1:W-:Y:S01]  /*77a0*/  STSM.16.M88.4 [R5+0x400], R32 ;  /* 0x0004002005007844 */ /* 0x0003e20000000200 */
[----:B------:R-:W-:Y:S02]  /*77b0*/  F2FP.BF16.F32.PACK_AB R10, R13, R12 ;  /* 0x0000000c0d0a723e */ /* 0x000fe400000010ff */
[----:B------:R-:W-:Y:S02]  /*77c0*/  F2FP.BF16.F32.PACK_AB R11, R19, R14 ;  /* 0x0000000e130b723e */ /* 0x000fe400000010ff */
[----:B------:R-:W-:Y:S05]  /*77d0*/  IADD3 R0, PT, PT, R70, 0x400, R5 ;  /* 0x0000040046007810 */ /* 0x000fea0007ffe005 */
[----:B------:R1:W-:Y:S01]  /*77e0*/  STSM.16.M88.4 [R0], R8 ;  /* 0x0000000800007844 */ /* 0x0003e20000000200 */
[----:B------:R-:W-:Y:S01]  /*77f0*/  @!PT LDS RZ, [RZ] ;  /* 0x00000000fffff984 */ /* 0x000fe20000000800 */
[----:B------:R-:W-:Y:S01]  /*7800*/  @!PT LDS RZ, [RZ] ;  /* 0x00000000fffff984 */ /* 0x000fe20000000800 */
[----:B------:R-:W-:Y:S01]  /*7810*/  @!PT LDS RZ, [RZ] ;  /* 0x00000000fffff984 */ /* 0x000fe20000000800 */
[----:B------:R-:W-:Y:S01]  /*7820*/  @!PT LDS RZ, [RZ] ;  /* 0x00000000fffff984 */ /* 0x000fe20000000800 */
[----:B------:R2:W-:Y:S07]  /*7830*/  MEMBAR.ALL.CTA ;  /* 0x0000000000007992 */ /* 0x0005ee0000008000 */
[----:B--2---:R-:W2:Y:S02]  /*7840*/  FENCE.VIEW.ASYNC.S ;  /* 0x00000000000073c6 */ /* 0x004ea40000000000 */
[----:B--2---:R-:W-:Y:S06]  /*7850*/  BAR.SYNC.DEFER_BLOCKING 0x1, 0x80 ;  /* 0x0042000000007b1d */ /* 0x004fec0000010000 */
[----:B------:R-:W-:Y:S05]  /*7860*/  @P0 BRA `(.L_x_110) ;  /* 0x00000000002c0947 */ /* 0x000fea0003800000 */
[----:B------:R-:W2:Y:S01]  /*7870*/  LDCU.64 UR6, c[0x0][0x348] ;  /* 0x00006900ff0677ac */ /* 0x000ea20008000a00 */
[----:B------:R-:W-:Y:S02]  /*7880*/  R2UR UR42, R67 ;  /* 0x00000000432a72ca */ /* 0x000fe400000e0000 */
[----:B------:R-:W-:Y:S01]  /*7890*/  R2UR UR43, R66 ;  /* 0x00000000422b72ca */ /* 0x000fe200000e0000 */
[----:B------:R-:W-:Y:S01]  /*78a0*/  ULEA UR5, UR50, UR49, 0xc ;  /* 0x0000003132057291 */ /* 0x000fe2000f8e60ff */
[----:B------:R-:W-:Y:S02]  /*78b0*/  R2UR UR44, R64 ;  /* 0x00000000402c72ca */ /* 0x000fe400000e0000 */
[----:B------:R-:W-:Y:S01]  /*78c0*/  R2UR UR45, R65 ;  /* 0x00000000412d72ca */ /* 0x000fe200000e0000 */
[----:B------:R-:W-:Y:S02]  /*78d0*/  UIADD3 UR40, UPT, UPT, UR5, 0x400, URZ ;  /* 0x0000040005287890 */ /* 0x000fe4000fffe0ff */
[----:B--2---:R-:W-:Y:S04]  /*78e0*/  UIADD3 UR4, UP0, UPT, UR6, 0x780, URZ ;  /* 0x0000078006047890 */ /* 0x004fe8000ff1e0ff */
[----:B------:R-:W-:Y:S09]  /*78f0*/  UIADD3.X UR5, UPT, UPT, URZ, UR7, URZ, UP0, !UPT ;  /* 0x00000007ff057290 */ /* 0x000ff200087fe4ff */
[----:B------:R2:W-:Y:S02]  /*7900*/  UTMASTG.5D.IM2COL [UR40], [UR4] ;  /* 0x00000028040073b5 */ /* 0x0005e40008060000 */
[----:B--2---:R0:W-:Y:S02]  /*7910*/  UTMACMDFLUSH ;  /* 0x00000000000079b7 */ /* 0x0041e40000000000 */
.L_x_110:
[----:B------:R-:W-:Y:S05]  /*7920*/  BSYNC.RECONVERGENT B0 ;  /* 0x0000000000007941 */ /* 0x000fea0003800200 */
.L_x_109:
[----:B------:R-:W-:Y:S01]  /*7930*/  UIADD3 UR42, UPT, UPT, UR50, 0x1, URZ ;  /* 0x00000001322a7890 */ /* 0x000fe2000fffe0ff */
[----:B------:R-:W-:Y:S03]  /*7940*/  BSSY.RECONVERGENT B0, `(.L_x_111) ;  /* 0x0000005000007945 */ /* 0x000fe60003800200 */
[----:B------:R-:W-:Y:S04]  /*7950*/  UISETP.NE.AND UP0, UPT, UR42, 0x3, UPT ;  /* 0x000000032a00788c */ /* 0x000fe8000bf05270 */
[----:B------:R-:W-:Y:S01]  /*7960*/  USEL UR40, UR42, URZ, UP0 ;  /* 0x000000ff2a287287 */ /* 0x000fe20008000000 */
[----:B------:R-:W-:Y:S11]  /*7970*/  @P0 BRA `(.L_x_112) ;  /* 0x0000000000040947 */ /* 0x000ff60003800000 */
[----:B------:R-:W-:Y:S04]  /*7980*/  DEPBAR.LE SB0, 0x1 ;  /* 0x000080400000791a */ /* 0x000fe80000000000 */
.L_x_112:
[----:B------:R-:W-:Y:S05]  /*7990*/  BSYNC.RECONVERGENT B0 ;  /* 0x0000000000007941 */ /* 0x000fea0003800200 */
.L_x_111:
[----:B------:R-:W-:Y:S01]  /*79a0*/  BAR.SYNC.DEFER_BLOCKING 0x1, 0x80 ;  /* 0x0042000000007b1d */ /* 0x000fe20000010000 */
[----:B------:R-:W-:Y:S01]  /*79b0*/  ISETP.NE.AND P1, PT, R69, RZ, PT ;  /* 0x000000ff4500720c */ /* 0x000fe20003f25270 */
[----:B------:R-:W-:Y:S01]  /*79c0*/  UISETP.NE.AND UP0, UPT, UR52, URZ, UPT ;  /* 0x000000ff3400728c */ /* 0x000fe2000bf05270 */
[----:B------:R-:W-:Y:S11]  /*79d0*/  LEA R3, R72, UR49, 0x3 ;  /* 0x0000003148037c11 */ /* 0x000ff6000f8e18ff */
[----:B------:R-:W-:Y:S01]  /*79e0*/  @P1 SHF.L.U32 R4, R71, 0x1f, RZ ;  /* 0x0000001f47041819 */ /* 0x000fe200000006ff */
[----:B------:R-:W-:Y:S06]  /*79f0*/  BRA.U !UP0, `(.L_x_113) ;  /* 0x0000000108287547 */ /* 0x000fec000b800000 */
[----:B-1----:R-:W1:Y:S01]  /*7a00*/  S2R R0, SR_CgaCtaId ;  /* 0x0000000000007919 */ /* 0x002e620000008800 */
[----:B------:R-:W-:Y:S05]  /*7a10*/  IMAD.U32 R2, RZ, RZ, UR53 ;  /* 0x00000035ff027e24 */ /* 0x000fea000f8e00ff */
[C---:B------:R-:W-:Y:S01]  /*7a20*/  @P1 LEA R5, R2.reuse, UR49, 0x3 ;  /* 0x0000003102051c11 */ /* 0x040fe2000f8e18ff */
[----:B------:R-:W-:Y:S04]  /*7a30*/  VIADD R2, R2, 0x1 ;  /* 0x0000000102027836 */ /* 0x000fe80000000000 */
[----:B------:R-:W-:Y:S01]  /*7a40*/  @P1 VIADD R5, R5, 0x1b8 ;  /* 0x000001b805051836 */ /* 0x000fe20000000000 */
[C---:B------:R-:W-:Y:S04]  /*7a50*/  ISETP.NE.AND P0, PT, R2.reuse, 0x3, PT ;  /* 0x000000030200780c */ /* 0x040fe80003f05270 */
[----:B------:R-:W-:Y:S04]  /*7a60*/  SEL R2, R2, RZ, P0 ;  /* 0x000000ff02027207 */ /* 0x000fe80000000000 */
[----:B------:R-:W-:Y:S02]  /*7a70*/  R2UR UR53, R2 ;  /* 0x00000000023572ca */ /* 0x000fe400000e0000 */
[----:B-1----:R-:W-:Y:S04]  /*7a80*/  @P1 PRMT R0, R0, 0x654, R5 ;  /* 0x0000065400001816 */ /* 0x002fe80000000005 */
[----:B------:R2:W-:Y:S09]  /*7a90*/  @P1 SYNCS.ARRIVE.TRANS64.RED.A1T0 RZ, [R0+URZ], RZ ;  /* 0x000000ff00ff19a7 */ /* 0x0005f200081004ff */
.L_x_113:
[----:B------:R-:W3:Y:S01]  /*7aa0*/  @P1 SYNCS.PHASECHK.TRANS64.TRYWAIT P0, [R3+URZ+0x1a0], R4 ;  /* 0x0001a004030015a7 */ /* 0x000ee200080011ff */
[----:B------:R-:W-:Y:S01]  /*7ab0*/  BSSY B1, `(.L_x_114) ;  /* 0x0000013000017945 */ /* 0x000fe20003800000 */
[----:B---3--:R-:W-:Y:S03]  /*7ac0*/  @P1 SEL R73, RZ, 0x1, !P0 ;  /* 0x00000001ff491807 */ /* 0x008fe60004000000 */
[----:B------:R-:W-:Y:S05]  /*7ad0*/  @!P1 BRA `(.L_x_115) ;  /* 0x0000000000409947 */ /* 0x000fea0003800000 */
[----:B------:R-:W-:Y:S01]  /*7ae0*/  ISETP.NE.AND P1, PT, R74, RZ, PT ;  /* 0x000000ff4a00720c */ /* 0x000fe20003f25270 */
[----:B------:R-:W-:Y:S01]  /*7af0*/  BSSY B0, `(.L_x_116) ;  /* 0x0000009000007945 */ /* 0x000fe20003800000 */
[----:B------:R-:W-:Y:S11]  /*7b00*/  ISETP.NE.AND P0, PT, R73, RZ, PT ;  /* 0x000000ff4900720c */ /* 0x000ff60003f05270 */
[----:B------:R-:W-:Y:S05]  /*7b10*/  @P1 IMAD R2, R72, 0x800, R49 ;  /* 0x0000080048021824 */ /* 0x000fea00078e0231 */
[----:B------:R-:W-:Y:S05]  /*7b20*/  @P1 LEA R2, R2, UR49, 0x1 ;  /* 0x0000003102021c11 */ /* 0x000fea000f8e08ff */
[----:B-12---:R-:W-:Y:S01]  /*7b30*/  @P1 IMAD.IADD R0, R70, 0x1, R2 ;  /* 0x0000000146001824 */ /* 0x006fe200078e0202 */
[----:B------:R-:W-:Y:S06]  /*7b40*/  @P0 BRA `(.L_x_117) ;  /* 0x00000000000c0947 */ /* 0x000fec0003800000 */
[----:B------:R-:W-:Y:S04]  /*7b50*/  SHF.L.U32 R71, R71, 0x1f, RZ ;  /* 0x0000001f47477819 */ /* 0x000fe800000006ff */
[----:B------:R-:W1:Y:S02]  /*7b60*/  SYNCS.PHASECHK.TRANS64.TRYWAIT P0, [R3+URZ+0x1a0], R71 ;  /* 0x0001a047030075a7 */ /* 0x000e6400080011ff */
[----:B-1----:R-:W-:Y:S05]  /*7b70*/  @!P0 BRA `(.L_x_118) ;  /* 0x0000001c00088947 */ /* 0x002fea0003800000 */
.L_x_117:
[----:B------:R-:W-:Y:S05]  /*7b80*/  BSYNC B0 ;  /* 0x0000000000007941 */ /* 0x000fea0003800000 */
.L_x_116:
[----:B------:R-:W-:Y:S11]  /*7b90*/  ISETP.NE.AND P0, PT, R74, RZ, PT ;  /* 0x000000ff4a00720c */ /* 0x000ff60003f05270 */
[----:B------:R-:W-:Y:S02]  /*7ba0*/  @!UPT UIADD3 URZ, UPT, UPT, URZ, URZ, URZ ;  /* 0x000000fffffff290 */ /* 0x000fe4000fffe0ff */
[----:B------:R-:W-:Y:S05]  /*7bb0*/  @P0 WARPSYNC.ALL ;  /* 0x0000000000000948 */ /* 0x000fea0003800000 */
[----:B------:R3:W4:Y:S04]  /*7bc0*/  @P0 LDSM.16.M88.4 R28, [R2+0x400] ;  /* 0x00040000021c083b */ /* 0x0007280000000200 */
[----:B------:R3:W2:Y:S02]  /*7bd0*/  @P0 LDSM.16.M88.4 R36, [R0+0x400] ;  /* 0x000400000024083b */ /* 0x0006a40000000200 */
.L_x_115:
[----:B------:R-:W-:Y:S05]  /*7be0*/  BSYNC B1 ;  /* 0x0000000000017941 */ /* 0x000fea0003800000 */
.L_x_114:
[----:B-123--:R-:W-:Y:S05]  /*7bf0*/  VIADD R0, R25, 0x20 ;  /* 0x0000002019007836 */ /* 0x00efea0000000000 */
[----:B------:R-:W-:Y:S04]  /*7c00*/  SHF.R.U32.HI R0, RZ, 0x15, R0 ;  /* 0x00000015ff007819 */ /* 0x000fe80000011600 */
[----:B------:R-:W-:Y:S11]  /*7c10*/  LOP3.LUT P0, RZ, R0, 0x3, R52, 0x48, !PT ;  /* 0x0000000300ff7812 */ /* 0x000ff60007804834 */
[----:B------:R-:W-:Y:S02]  /*7c20*/  @!UPT UIADD3 URZ, UPT, UPT, URZ, URZ, URZ ;  /* 0x000000fffffff290 */ /* 0x000fe4000fffe0ff */
[----:B------:R-:W-:Y:S05]  /*7c30*/  @!P0 BRA `(.L_x_119) ;  /* 0x0000000000408947 */ /* 0x000fea0003800000 */
[----:B------:R-:W1:Y:S01]  /*7c40*/  LDCU.64 UR8, c[0x4][0x70] ;  /* 0x01000e00ff0877ac */ /* 0x000e620008000a00 */
[----:B------:R-:W-:Y:S01]  /*7c50*/  MOV R3, 0x0 ;  /* 0x0000000000037802 */ /* 0x000fe20000000f00 */
[----:B------:R-:W-:Y:S02]  /*7c60*/  HFMA2 R12, -RZ, RZ, 0, 5.9604644775390625e-08 ;  /* 0x00000001ff0c7431 */ /* 0x000fe400000001ff */
[----:B------:R-:W-:Y:S02]  /*7c70*/  IMAD.MOV.U32 R8, RZ, RZ, 0x192 ;  /* 0x00000192ff087424 */ /* 0x000fe400078e00ff */
[----:B------:R-:W-:Y:S01]  /*7c80*/  IMAD.MOV.U32 R13, RZ, RZ, RZ ;  /* 0x000000ffff0d7224 */ /* 0x000fe200078e00ff */
[----:B------:R-:W2:Y:S01]  /*7c90*/  LDCU.64 UR6, c[0x4][0x78] ;  /* 0x01000f00ff0677ac */ /* 0x000ea20008000a00 */
[----:B------:R-:W3:Y:S01]  /*7ca0*/  LDC.64 R2, c[0x4][R3] ;  /* 0x0100000003027b82 */ /* 0x000ee20000000a00 */
[----:B------:R-:W5:Y:S01]  /*7cb0*/  LDCU.64 UR4, c[0x4][0x10] ;  /* 0x01000200ff0477ac */ /* 0x000f620008000a00 */
[----:B-1----:R-:W-:Y:S01]  /*7cc0*/  MOV R5, UR9 ;  /* 0x0000000900057c02 */ /* 0x002fe20008000f00 */
[----:B------:R-:W-:Y:S01]  /*7cd0*/  IMAD.U32 R4, RZ, RZ, UR8 ;  /* 0x00000008ff047e24 */ /* 0x000fe2000f8e00ff */
[----:B--2---:R-:W-:Y:S01]  /*7ce0*/  MOV R7, UR7 ;  /* 0x0000000700077c02 */ /* 0x004fe20008000f00 */
[----:B------:R-:W-:Y:S01]  /*7cf0*/  IMAD.U32 R6, RZ, RZ, UR6 ;  /* 0x00000006ff067e24 */ /* 0x000fe2000f8e00ff */
[----:B-----5:R-:W-:Y:S01]  /*7d00*/  MOV R11, UR5 ;  /* 0x00000005000b7c02 */ /* 0x020fe20008000f00 */
[----:B------:R-:W-:Y:S02]  /*7d10*/  IMAD.U32 R10, RZ, RZ, UR4 ;  /* 0x00000004ff0a7e24 */ /* 0x000fe4000f8e00ff */
[----:B------:R-:W-:Y:S07]  /*7d20*/  LEPC R20, `(.L_x_119) ;  /* 0x000000001014794e */ /* 0x000fee0000000000 */
[----:B---34-:R-:W-:Y:S05]  /*7d30*/  CALL.ABS.NOINC R2 ;  /* 0x0000000002007343 */ /* 0x018fea0003c00000 */
.L_x_119:
[----:B------:R-:W-:Y:S01]  /*7d40*/  ISETP.NE.AND P1, PT, R50, RZ, PT ;  /* 0x000000ff3200720c */ /* 0x000fe20003f25270 */
[----:B------:R-:W-:Y:S05]  /*7d50*/  WARPSYNC.ALL ;  /* 0x0000000000007948 */ /* 0x000fea0003800000 */
[----:B------:R-:W-:Y:S01]  /*7d60*/  R2UR UR4, R25 ;  /* 0x00000000190472ca */ /* 0x000fe200000e0000 */
[----:B------:R-:W1:Y:S01]  /*7d70*/  S2UR UR5, SR_CgaCtaId ;  /* 0x00000000000579c3 */ /* 0x000e620000008800 */
[C---:B----4-:R-:W-:Y:S01]  /*7d80*/  SHF.L.U32 R20, R28.reuse, 0x10, RZ ;  /* 0x000000101c147819 */ /* 0x050fe200000006ff */
[----:B------:R-:W-:Y:S01]  /*7d90*/  BSSY.RECONVERGENT B0, `(.L_x_120) ;  /* 0x0000058000007945 */ /* 0x000fe20003800200 */
[----:B------:R-:W-:Y:S02]  /*7da0*/  LOP3.LUT R21, R28, 0xffff0000, RZ, 0xc0, !PT ;  /* 0xffff00001c157812 */ /* 0x000fe400078ec0ff */
[----:B------:R-:W-:Y:S02]  /*7db0*/  SHF.L.U32 R25, R29, 0x10, RZ ;  /* 0x000000101d197819 */ /* 0x000fe400000006ff */
[----:B------:R-:W-:Y:S02]  /*7dc0*/  SHF.L.U32 R28, R30, 0x10, RZ ;  /* 0x000000101e1c7819 */ /* 0x000fe400000006ff */
[C---:B------:R-:W-:Y:S02]  /*7dd0*/  SHF.L.U32 R32, R36.reuse, 0x10, RZ ;  /* 0x0000001024207819 */ /* 0x040fe400000006ff */
[----:B------:R-:W-:Y:S01]  /*7de0*/  LOP3.LUT R33, R36, 0xffff0000, RZ, 0xc0, !PT ;  /* 0xffff000024217812 */ /* 0x000fe200078ec0ff */
[----:B------:R-:W2:Y:S01]  /*7df0*/  LDTM.16dp256bit.x4 R4, tmem[UR4+0x20] ;  /* 0x00002004000479ee */ /* 0x000ea20008120000 */
[----:B------:R-:W-:Y:S01]  /*7e00*/  R2UR UR4, R27 ;  /* 0x000000001b0472ca */ /* 0x000fe200000e0000 */
[----:B------:R-:W-:Y:S01]  /*7e10*/  NOP ;  /* 0x0000000000007918 */ /* 0x000fe20000000000 */
[----:B------:R-:W-:Y:S02]  /*7e20*/  LOP3.LUT R27, R29, 0xffff0000, RZ, 0xc0, !PT ;  /* 0xffff00001d1b7812 */ /* 0x000fe400078ec0ff */
[----:B------:R-:W-:Y:S02]  /*7e30*/  LOP3.LUT R29, R30, 0xffff0000, RZ, 0xc0, !PT ;  /* 0xffff00001e1d7812 */ /* 0x000fe400078ec0ff */
[C---:B------:R-:W-:Y:S02]  /*7e40*/  SHF.L.U32 R30, R31.reuse, 0x10, RZ ;  /* 0x000000101f1e7819 */ /* 0x040fe400000006ff */
[----:B------:R-:W-:Y:S02]  /*7e50*/  LOP3.LUT R31, R31, 0xffff0000, RZ, 0xc0, !PT ;  /* 0xffff00001f1f7812 */ /* 0x000fe400078ec0ff */
[C---:B------:R-:W-:Y:S02]  /*7e60*/  SHF.L.U32 R34, R37.reuse, 0x10, RZ ;  /* 0x0000001025227819 */ /* 0x040fe400000006ff */
[----:B------:R-:W-:Y:S01]  /*7e70*/  LOP3.LUT R35, R37, 0xffff0000, RZ, 0xc0, !PT ;  /* 0xffff000025237812 */ /* 0x000fe200078ec0ff */
[----:B------:R-:W-:Y:S01]  /*7e80*/  UIADD3 UR4, UPT, UPT, UR4, 0x200, URZ ;  /* 0x0000020004047890 */ /* 0x000fe2000fffe0ff */
[C---:B------:R-:W-:Y:S02]  /*7e90*/  SHF.L.U32 R36, R38.reuse, 0x10, RZ ;  /* 0x0000001026247819 */ /* 0x040fe400000006ff */
[----:B------:R-:W-:Y:S02]  /*7ea0*/  LOP3.LUT R37, R38, 0xffff0000, RZ, 0xc0, !PT ;  /* 0xffff000026257812 */ /* 0x000fe400078ec0ff */
[C---:B------:R-:W-:Y:S02]  /*7eb0*/  SHF.L.U32 R38, R39.reuse, 0x10, RZ ;  /* 0x0000001027267819 */ /* 0x040fe400000006ff */
[----:B------:R-:W-:Y:S01]  /*7ec0*/  LOP3.LUT R39, R39, 0xffff0000, RZ, 0xc0, !PT ;  /* 0xffff000027277812 */ /* 0x000fe200078ec0ff */
[C---:B--2---:R-:W-:Y:S01]  /*7ed0*/  FMUL R4, R24.reuse, R4 ;  /* 0x0000000418047220 */ /* 0x044fe20000400000 */
[----:B-1----:R-:W-:Y:S01]  /*7ee0*/  UPRMT UR4, UR5, 0x654, UR4 ;  /* 0x0000065405047896 */ /* 0x002fe20008000004 */
[C---:B------:R-:W-:Y:S01]  /*7ef0*/  FMUL R5, R24.reuse, R5 ;  /* 0x0000000518057220 */ /* 0x040fe20000400000 */
[----:B------:R-:W-:Y:S01]  /*7f00*/  FMUL R6, R24, R6 ;  /* 0x0000000618067220 */ /* 0x000fe20000400000 */
[----:B------:R-:W-:Y:S01]  /*7f10*/  FFMA R4, R26, R20, R4 ;  /* 0x000000141a047223 */ /* 0x000fe20000000004 */
[----:B------:R-:W-:Y:S01]  /*7f20*/  FMUL R7, R24, R7 ;  /* 0x0000000718077220 */ /* 0x000fe20000400000 */
[C---:B------:R-:W-:Y:S01]  /*7f30*/  FFMA R5, R26.reuse, R21, R5 ;  /* 0x000000151a057223 */ /* 0x040fe20000000005 */
[----:B------:R-:W-:Y:S01]  /*7f40*/  FFMA R6, R26, R25, R6 ;  /* 0x000000191a067223 */ /* 0x000fe20000000006 */
[----:B------:R-:W-:Y:S01]  /*7f50*/  FMUL R8, R24, R8 ;  /* 0x0000000818087220 */ /* 0x000fe20000400000 */
[----:B------:R-:W-:Y:S01]  /*7f60*/  FFMA R7, R26, R27, R7 ;  /* 0x0000001b1a077223 */ /* 0x000fe20000000007 */
[----:B------:R-:W-:Y:S01]  /*7f70*/  FMUL R9, R24, R9 ;  /* 0x0000000918097220 */ /* 0x000fe20000400000 */
[----:B------:R-:W-:Y:S01]  /*7f80*/  F2FP.BF16.F32.PACK_AB R4, R5, R4 ;  /* 0x000000040504723e */ /* 0x000fe200000010ff */
[----:B------:R-:W-:Y:S01]  /*7f90*/  SYNCS.ARRIVE.TRANS64.RED.A1T0 RZ, [UR4], RZ ;  /* 0x000000ffffff79a7 */ /* 0x000fe20008100404 */
[C---:B------:R-:W-:Y:S01]  /*7fa0*/  FFMA R8, R26.reuse, R28, R8 ;  /* 0x0000001c1a087223 */ /* 0x040fe20000000008 */
[----:B------:R-:W-:Y:S01]  /*7fb0*/  F2FP.BF16.F32.PACK_AB R5, R7, R6 ;  /* 0x000000060705723e */ /* 0x000fe200000010ff */
[----:B------:R-:W-:Y:S01]  /*7fc0*/  FFMA R9, R26, R29, R9 ;  /* 0x0000001d1a097223 */ /* 0x000fe20000000009 */
[C---:B------:R-:W-:Y:S01]  /*7fd0*/  FMUL R10, R24.reuse, R10 ;  /* 0x0000000a180a7220 */ /* 0x040fe20000400000 */
[C---:B------:R-:W-:Y:S01]  /*7fe0*/  FMUL R11, R24.reuse, R11 ;  /* 0x0000000b180b7220 */ /* 0x040fe20000400000 */
[C---:B------:R-:W-:Y:S01]  /*7ff0*/  FMUL R0, R24.reuse, R12 ;  /* 0x0000000c18007220 */ /* 0x040fe20000400000 */
[----:B------:R-:W-:Y:S01]  /*8000*/  FMUL R2, R24, R13 ;  /* 0x0000000d18027220 */ /* 0x000fe20000400000 */
[----:B------:R-:W-:Y:S01]  /*8010*/  FFMA R10, R26, R30, R10 ;  /* 0x0000001e1a0a7223 */ /* 0x000fe2000000000a */
[----:B------:R-:W-:Y:S01]  /*8020*/  FMUL R3, R24, R14 ;  /* 0x0000000e18037220 */ /* 0x000fe20000400000 */
[----:B------:R-:W-:Y:S01]  /*8030*/  F2FP.BF16.F32.PACK_AB R6, R9, R8 ;  /* 0x000000080906723e */ /* 0x000fe200000010ff */
[----:B------:R-:W-:Y:S01]  /*8040*/  FFMA R11, R26, R31, R11 ;  /* 0x0000001f1a0b7223 */ /* 0x000fe2000000000b */
[C---:B------:R-:W-:Y:S01]  /*8050*/  FMUL R15, R24.reuse, R15 ;  /* 0x0000000f180f7220 */ /* 0x040fe20000400000 */
[----:B------:R-:W-:Y:S01]  /*8060*/  FMUL R12, R24, R16 ;  /* 0x00000010180c7220 */ /* 0x000fe20000400000 */
[----:B------:R-:W-:Y:S01]  /*8070*/  FFMA R0, R26, R32, R0 ;  /* 0x000000201a007223 */ /* 0x000fe20000000000 */
[----:B------:R-:W-:Y:S01]  /*8080*/  MOV R8, UR40 ;  /* 0x0000002800087c02 */ /* 0x000fe20008000f00 */
[----:B------:R-:W-:Y:S01]  /*8090*/  FMUL R13, R24, R17 ;  /* 0x00000011180d7220 */ /* 0x000fe20000400000 */
[----:B------:R-:W-:Y:S01]  /*80a0*/  FFMA R2, R26, R33, R2 ;  /* 0x000000211a027223 */ /* 0x000fe20000000002 */
[----:B------:R-:W-:Y:S01]  /*80b0*/  FMUL R14, R24, R18 ;  /* 0x00000012180e7220 */ /* 0x000fe20000400000 */
[C---:B------:R-:W-:Y:S01]  /*80c0*/  FFMA R3, R26.reuse, R34, R3 ;  /* 0x000000221a037223 */ /* 0x040fe20000000003 */
[----:B------:R-:W-:Y:S01]  /*80d0*/  FFMA R15, R26, R35, R15 ;  /* 0x000000231a0f7223 */ /* 0x000fe2000000000f */
[----:B------:R-:W-:Y:S01]  /*80e0*/  FMUL R19, R24, R19 ;  /* 0x0000001318137220 */ /* 0x000fe20000400000 */
[----:B------:R-:W-:Y:S01]  /*80f0*/  FFMA R12, R26, R36, R12 ;  /* 0x000000241a0c7223 */ /* 0x000fe2000000000c */
[----:B------:R-:W-:Y:S01]  /*8100*/  LEA R8, R8, R49, 0xb ;  /* 0x0000003108087211 */ /* 0x000fe200078e58ff */
        /* <DEDUP_REMOVED lines=24> */
[----:B------:R-:W-:Y:S01]  /*8290*/  R2UR UR12, R64 ;  /* 0x00000000400c72ca */ /* 0x000fe200000e0000 */
[----:B------:R-:W-:Y:S01]  /*82a0*/  UIADD3 UR9, UPT, UPT, UR41, 0x20, URZ ;  /* 0x0000002029097890 */ /* 0x000fe2000fffe0ff */
[----:B------:R-:W-:Y:S01]  /*82b0*/  R2UR UR13, R65 ;  /* 0x00000000410d72ca */ /* 0x000fe200000e0000 */
[----:B------:R-:W-:Y:S02]  /*82c0*/  UIADD3 UR8, UPT, UPT, UR5, 0x400, URZ ;  /* 0x0000040005087890 */ /* 0x000fe4000fffe0ff */
[----:B--2---:R-:W-:Y:S04]  /*82d0*/  UIADD3 UR4, UP0, UPT, UR6, 0x780, URZ ;  /* 0x0000078006047890 */ /* 0x004fe8000ff1e0ff */
[----:B------:R-:W-:Y:S09]  /*82e0*/  UIADD3.X UR5, UPT, UPT, URZ, UR7, URZ, UP0, !UPT ;  /* 0x00000007ff057290 */ /* 0x000ff200087fe4ff */
[----:B------:R2:W-:Y:S02]  /*82f0*/  UTMASTG.5D.IM2COL [UR8], [UR4] ;  /* 0x00000008040073b5 */ /* 0x0005e40008060000 */
[----:B--2---:R0:W-:Y:S02]  /*8300*/  UTMACMDFLUSH ;  /* 0x00000000000079b7 */ /* 0x0041e40000000000 */
.L_x_121:
[----:B------:R-:W-:Y:S05]  /*8310*/  BSYNC.RECONVERGENT B0 ;  /* 0x0000000000007941 */ /* 0x000fea0003800200 */
.L_x_120:
[----:B------:R-:W-:Y:S01]  /*8320*/  UIADD3 UR4, UPT, UPT, UR40, 0x1, URZ ;  /* 0x0000000128047890 */ /* 0x000fe2000fffe0ff */
[----:B------:R-:W-:Y:S03]  /*8330*/  BSSY.RECONVERGENT B0, `(.L_x_122) ;  /* 0x0000008000007945 */ /* 0x000fe60003800200 */
[----:B------:R-:W-:Y:S04]  /*8340*/  UISETP.NE.AND UP0, UPT, UR4, 0x3, UPT ;  /* 0x000000030400788c */ /* 0x000fe8000bf05270 */
[----:B------:R-:W-:Y:S02]  /*8350*/  UISETP.EQ.XOR UP1, UPT, UR42, 0x3, !UP0 ;  /* 0x000000032a00788c */ /* 0x000fe4000c722a70 */
[----:B------:R-:W-:Y:S04]  /*8360*/  USEL UR50, UR4, URZ, UP0 ;  /* 0x000000ff04327287 */ /* 0x000fe80008000000 */
[----:B------:R-:W-:Y:S01]  /*8370*/  PLOP3.LUT P0, PT, PT, PT, UP1, 0x80, 0x8 ;  /* 0x000000000008781c */ /* 0x000fe20003f0f018 */
[----:B------:R-:W-:Y:S01]  /*8380*/  @!UPT UIADD3 URZ, UPT, UPT, URZ, URZ, URZ ;  /* 0x000000fffffff290 */ /* 0x000fe2000fffe0ff */
[----:B------:R-:W-:Y:S11]  /*8390*/  @P1 BRA `(.L_x_123) ;  /* 0x0000000000041947 */ /* 0x000ff60003800000 */
[----:B------:R-:W-:Y:S04]  /*83a0*/  DEPBAR.LE SB0, 0x1 ;  /* 0x000080400000791a */ /* 0x000fe80000000000 */
.L_x_123:
[----:B------:R-:W-:Y:S05]  /*83b0*/  BSYNC.RECONVERGENT B0 ;  /* 0x0000000000007941 */ /* 0x000fea0003800200 */
.L_x_122:
[----:B------:R-:W-:Y:S01]  /*83c0*/  BAR.SYNC.DEFER_BLOCKING 0x1, 0x80 ;  /* 0x0042000000007b1d */ /* 0x000fe20000010000 */
[----:B------:R-:W-:Y:S01]  /*83d0*/  SEL R0, RZ, 0x1, !P0 ;  /* 0x00000001ff007807 */ /* 0x000fe20004000000 */
[----:B------:R-:W-:Y:S01]  /*83e0*/  UISETP.NE.AND UP0, UPT, UR52, -0x2, UPT ;  /* 0xfffffffe3400788c */ /* 0x000fe2000bf05270 */
[----:B------:R-:W-:Y:S02]  /*83f0*/  VIADD R22, R22, 0x1 ;  /* 0x0000000116167836 */ /* 0x000fe40000000000 */
[----:B------:R-:W-:Y:S06]  /*8400*/  LOP3.LUT R48, R48, R0, RZ, 0x3c, !PT ;  /* 0x0000000030307212 */ /* 0x000fec00078e3cff */
[----:B------:R-:W-:Y:S05]  /*8410*/  BRA.U !UP0, `(.L_x_124) ;  /* 0x00000001082c7547 */ /* 0x000fea000b800000 */
[----:B------:R-:W-:Y:S01]  /*8420*/  ISETP.NE.AND P1, PT, R69, RZ, PT ;  /* 0x000000ff4500720c */ /* 0x000fe20003f25270 */
[----:B------:R-:W2:Y:S01]  /*8430*/  S2R R0, SR_CgaCtaId ;  /* 0x0000000000007919 */ /* 0x000ea20000008800 */
[----:B------:R-:W-:Y:S11]  /*8440*/  IMAD.U32 R2, RZ, RZ, UR53 ;  /* 0x00000035ff027e24 */ /* 0x000ff6000f8e00ff */
[C---:B------:R-:W-:Y:S01]  /*8450*/  @P1 LEA R3, R2.reuse, UR49, 0x3 ;  /* 0x0000003102031c11 */ /* 0x040fe2000f8e18ff */
[----:B------:R-:W-:Y:S04]  /*8460*/  VIADD R2, R2, 0x1 ;  /* 0x0000000102027836 */ /* 0x000fe80000000000 */
[----:B------:R-:W-:Y:S01]  /*8470*/  @P1 VIADD R3, R3, 0x1b8 ;  /* 0x000001b803031836 */ /* 0x000fe20000000000 */
[C---:B------:R-:W-:Y:S04]  /*8480*/  ISETP.NE.AND P0, PT, R2.reuse, 0x3, PT ;  /* 0x000000030200780c */ /* 0x040fe80003f05270 */
[----:B------:R-:W-:Y:S04]  /*8490*/  SEL R2, R2, RZ, P0 ;  /* 0x000000ff02027207 */ /* 0x000fe80000000000 */
[----:B------:R-:W-:Y:S02]  /*84a0*/  R2UR UR53, R2 ;  /* 0x00000000023572ca */ /* 0x000fe400000e0000 */
[----:B--2---:R-:W-:Y:S04]  /*84b0*/  @P1 PRMT R0, R0, 0x654, R3 ;  /* 0x0000065400001816 */ /* 0x004fe80000000003 */
[----:B------:R2:W-:Y:S09]  /*84c0*/  @P1 SYNCS.ARRIVE.TRANS64.RED.A1T0 RZ, [R0+URZ], RZ ;  /* 0x000000ff00ff19a7 */ /* 0x0005f200081004ff */
.L_x_124:
[----:B------:R-:W-:Y:S01]  /*84d0*/  R2UR UR5, R44 ;  /* 0x000000002c0572ca */ /* 0x000fe200000e0000 */
[----:B------:R-:W-:Y:S01]  /*84e0*/  UISETP.NE.AND UP0, UPT, UR60, URZ, UPT ;  /* 0x000000ff3c00728c */ /* 0x000fe2000bf05270 */
[----:B------:R-:W-:Y:S01]  /*84f0*/  R2UR UR4, R45 ;  /* 0x000000002d0472ca */ /* 0x000fe200000e0000 */
[----:B-1----:R-:W-:Y:S01]  /*8500*/  IMAD.MOV.U32 R16, RZ, RZ, R62 ;  /* 0x000000ffff107224 */ /* 0x002fe200078e003e */
[----:B------:R-:W-:Y:S01]  /*8510*/  ISETP.NE.AND P0, PT, R22, 0x2, PT ;  /* 0x000000021600780c */ /* 0x000fe20003f05270 */
[----:B------:R-:W-:Y:S01]  /*8520*/  UIADD3 UR52, UPT, UPT, UR52, 0x2, URZ ;  /* 0x0000000234347890 */ /* 0x000fe2000fffe0ff */
[----:B------:R-:W-:Y:S02]  /*8530*/  LOP3.LUT R46, R46, 0x1, RZ, 0x3c, !PT ;  /* 0x000000012e2e7812 */ /* 0x000fe400078e3cff */
[----:B--2---:R-:W-:Y:S02]  /*8540*/  SEL R0, RZ, 0x1, P0 ;  /* 0x00000001ff007807 */ /* 0x004fe40000000000 */
[----:B------:R-:W-:Y:S02]  /*8550*/  SEL R22, R22, RZ, P0 ;  /* 0x000000ff16167207 */ /* 0x000fe40000000000 */
[----:B------:R-:W-:Y:S01]  /*8560*/  LOP3.LUT R47, R47, R0, RZ, 0x3c, !PT ;  /* 0x000000002f2f7212 */ /* 0x000fe200078e3cff */
[----:B------:R-:W-:Y:S02]  /*8570*/  UIADD3 UR22, UPT, UPT, UR36, UR5, URZ ;  /* 0x0000000524167290 */ /* 0x000fe4000fffe0ff */
[----:B------:R-:W-:Y:S01]  /*8580*/  UIADD3 UR51, UPT, UPT, UR37, UR4, URZ ;  /* 0x0000000425337290 */ /* 0x000fe2000fffe0ff */
[----:B------:R-:W-:Y:S11]  /*8590*/  BRA.U UP0, `(.L_x_125) ;  /* 0xffffffdd00107547 */ /* 0x000ff6000b83ffff */
[----:B------:R-:W-:-:S13]  /*85a0*/  ISETP.NE.AND P1, PT, R61, RZ, PT ;  /* 0x000000ff3d00720c */ /* 0x000fda0003f25270 */
[----:B------:R-:W-:Y:S05]  /*85b0*/  @!P1 BRA `(.L_x_126) ;  /* 0x0000000000489947 */ /* 0x000fea0003800000 */
[----:B------:R-:W1:Y:S02]  /*85c0*/  LDCU.64 UR4, c[0x0][0x990] ;  /* 0x00013200ff0477ac */ /* 0x000e640008000a00 */
[----:B-1----:R-:W-:-:S04]  /*85d0*/  UISETP.NE.U32.AND UP0, UPT, UR4, URZ, UPT ;  /* 0x000000ff0400728c */ /* 0x002fc8000bf05070 */
[----:B------:R-:W-:-:S09]  /*85e0*/  UISETP.NE.AND.EX UP0, UPT, UR5, URZ, UPT, UP0 ;  /* 0x000000ff0500728c */ /* 0x000fd2000bf05300 */
[----:B------:R-:W-:Y:S05]  /*85f0*/  BRA.U UP0, `(.L_x_127) ;  /* 0x00000001000c7547 */ /* 0x000fea000b800000 */
[----:B------:R-:W-:-:S13]  /*8600*/  FSETP.NEU.AND P0, PT, R26, RZ, PT ;  /* 0x000000ff1a00720b */ /* 0x000fda0003f0d000 */
[----:B------:R-:W-:Y:S05]  /*8610*/  @!P0 EXIT ;  /* 0x000000000000894d */ /* 0x000fea0003800000 */
[----:B------:R-:W-:Y:S05]  /*8620*/  BRA `(.L_x_126) ;  /* 0x00000000002c7947 */ /* 0x000fea0003800000 */
.L_x_127:
[----:B------:R-:W-:Y:S01]  /*8630*/  ISETP.NE.AND P0, PT, R68, RZ, PT ;  /* 0x000000ff4400720c */ /* 0x000fe20003f05270 */
[----:B------:R-:W-:-:S12]  /*8640*/  BSSY.RECONVERGENT B0, `(.L_x_126) ;  /* 0x0000009000007945 */ /* 0x000fd80003800200 */
[----:B------:R-:W-:Y:S05]  /*8650*/  @P0 BRA `(.L_x_128) ;  /* 0x0000000000140947 */ /* 0x000fea0003800000 */
[----:B------:R-:W1:Y:S02]  /*8660*/  LDCU.64 UR4, c[0x0][0x988] ;  /* 0x00013100ff0477ac */ /* 0x000e640008000a00 */
[----:B-1----:R-:W-:-:S04]  /*8670*/  ISETP.NE.U32.AND P0, PT, RZ, UR4, PT ;  /* 0x00000004ff007c0c */ /* 0x002fc8000bf05070 */
[----:B------:R-:W-:-:S13]  /*8680*/  ISETP.NE.AND.EX P0, PT, RZ, UR5, PT, P0 ;  /* 0x00000005ff007c0c */ /* 0x000fda000bf05300 */
[----:B------:R-:W-:Y:S05]  /*8690*/  @!P0 EXIT ;  /* 0x000000000000894d */ /* 0x000fea0003800000 */
[----:B------:R-:W-:Y:S05]  /*86a0*/  BRA `(.L_x_129) ;  /* 0x0000000000087947 */ /* 0x000fea0003800000 */
.L_x_128:
[----:B------:R-:W-:-:S13]  /*86b0*/  FSETP.NEU.AND P0, PT, R26, RZ, PT ;  /* 0x000000ff1a00720b */ /* 0x000fda0003f0d000 */
[----:B------:R-:W-:Y:S05]  /*86c0*/  @!P0 EXIT ;  /* 0x000000000000894d */ /* 0x000fea0003800000 */
.L_x_129:
[----:B------:R-:W-:Y:S05]  /*86d0*/  BSYNC.RECONVERGENT B0 ;  /* 0x0000000000007941 */ /* 0x000fea0003800200 */
.L_x_126:
[----:B------:R-:W1:Y:S01]  /*86e0*/  S2UR UR5, SR_CgaCtaId ;  /* 0x00000000000579c3 */ /* 0x000e620000008800 */
[----:B------:R-:W-:Y:S01]  /*86f0*/  ULEA UR4, UR53, UR49, 0x3 ;  /* 0x0000003135047291 */ /* 0x000fe2000f8e18ff */
[----:B------:R-:W-:-:S04]  /*8700*/  DEPBAR.LE SB0, 0x0 ;  /* 0x000080000000791a */ /* 0x000fc80000000000 */
[----:B------:R-:W-:-:S04]  /*8710*/  UIADD3 UR4, UPT, UPT, UR4, 0x1b8, URZ ;  /* 0x000001b804047890 */ /* 0x000fc8000fffe0ff */
[----:B-1----:R-:W-:-:S09]  /*8720*/  UPRMT UR4, UR5, 0x654, UR4 ;  /* 0x0000065405047896 */ /* 0x002fd20008000004 */
[----:B------:R-:W-:Y:S01]  /*8730*/  SYNCS.ARRIVE.TRANS64.RED.A1T0 RZ, [UR4], RZ ;  /* 0x000000ffffff79a7 */ /* 0x000fe20008100404 */
[----:B------:R-:W-:Y:S05]  /*8740*/  EXIT ;  /* 0x000000000000794d */ /* 0x000fea0003800000 */
.L_x_20:
[----:B------:R-:W-:Y:S07]  /*8750*/  MOV R0, UR9 ;  /* 0x0000000900007c02 */ /* 0x000fee0008000f00 */
.L_x_130:
[----:B--2---:R2:W3:Y:S02]  /*8760*/  SYNCS.PHASECHK.TRANS64.TRYWAIT P0, [R0+URZ+0xd0], R4 ;  /* 0x0000d004000075a7 */ /* 0x0044e400080011ff */
[----:B---3--:R-:W-:Y:S05]  /*8770*/  @!P0 NANOSLEEP.SYNCS 0x989680 ;  /* 0x009896800000895d */ /* 0x008fea0003900000 */
[----:B------:R-:W3:Y:S02]  /*8780*/  @!P0 SYNCS.PHASECHK.TRANS64 P0, [R0+URZ+0xd0], R4 ;  /* 0x0000d004000085a7 */ /* 0x000ee400080010ff */
[----:B---3--:R-:W-:Y:S05]  /*8790*/  @!P0 BRA `(.L_x_130) ;  /* 0xfffffffc00f08947 */ /* 0x008fea000383ffff */
[----:B------:R-:W-:Y:S05]  /*87a0*/  BRA `(.L_x_19) ;  /* 0xffffff9000ec7947 */ /* 0x000fea000383ffff */
.L_x_26:
[----:B------:R-:W-:Y:S07]  /*87b0*/  MOV R0, UR9 ;  /* 0x0000000900007c02 */ /* 0x000fee0008000f00 */
.L_x_131:
[----:B--2---:R2:W4:Y:S02]  /*87c0*/  SYNCS.PHASECHK.TRANS64.TRYWAIT P0, [R0+URZ+0xd0], R4 ;  /* 0x0000d004000075a7 */ /* 0x00452400080011ff */
[----:B----4-:R-:W-:Y:S05]  /*87d0*/  @!P0 NANOSLEEP.SYNCS 0x989680 ;  /* 0x009896800000895d */ /* 0x010fea0003900000 */
[----:B------:R-:W4:Y:S02]  /*87e0*/  @!P0 SYNCS.PHASECHK.TRANS64 P0, [R0+URZ+0xd0], R4 ;  /* 0x0000d004000085a7 */ /* 0x000f2400080010ff */
[----:B----4-:R-:W-:Y:S05]  /*87f0*/  @!P0 BRA `(.L_x_131) ;  /* 0xfffffffc00f08947 */ /* 0x010fea000383ffff */
[----:B------:R-:W-:Y:S05]  /*8800*/  BRA `(.L_x_25) ;  /* 0xffffff9800787947 */ /* 0x000fea000383ffff */
.L_x_30:
[----:B-1----:R-:W-:-:S07]  /*8810*/  MOV R0, UR36 ;  /* 0x0000002400007c02 */ /* 0x002fce0008000f00 */
.L_x_132:
[----:B-1----:R1:W2:Y:S02]  /*8820*/  SYNCS.PHASECHK.TRANS64.TRYWAIT P0, [R0+URZ+0x1e0], R3 ;  /* 0x0001e003000075a7 */ /* 0x0022a400080011ff */
[----:B--2---:R-:W-:Y:S05]  /*8830*/  @!P0 NANOSLEEP.SYNCS 0x989680 ;  /* 0x009896800000895d */ /* 0x004fea0003900000 */
[----:B------:R-:W2:Y:S02]  /*8840*/  @!P0 SYNCS.PHASECHK.TRANS64 P0, [R0+URZ+0x1e0], R3 ;  /* 0x0001e003000085a7 */ /* 0x000ea400080010ff */
[----:B--2---:R-:W-:Y:S05]  /*8850*/  @!P0 BRA `(.L_x_132) ;  /* 0xfffffffc00f08947 */ /* 0x004fea000383ffff */
[----:B------:R-:W-:Y:S05]  /*8860*/  BRA `(.L_x_133) ;  /* 0xffffff9c00447947 */ /* 0x000fea000383ffff */
.L_x_34:
[----:B------:R-:W-:-:S07]  /*8870*/  MOV R0, UR4 ;  /* 0x0000000400007c02 */ /* 0x000fce0008000f00 */
.L_x_134:
[----:B-1----:R1:W2:Y:S02]  /*8880*/  SYNCS.PHASECHK.TRANS64.TRYWAIT P0, [R0+URZ], R2 ;  /* 0x00000002000075a7 */ /* 0x0022a400080011ff */
[----:B--2---:R-:W-:Y:S05]  /*8890*/  @!P0 NANOSLEEP.SYNCS 0x989680 ;  /* 0x009896800000895d */ /* 0x004fea0003900000 */
[----:B------:R-:W2:Y:S02]  /*88a0*/  @!P0 SYNCS.PHASECHK.TRANS64 P0, [R0+URZ], R2 ;  /* 0x00000002000085a7 */ /* 0x000ea400080010ff */
[----:B--2---:R-:W-:Y:S05]  /*88b0*/  @!P0 BRA `(.L_x_134) ;  /* 0xfffffffc00f08947 */ /* 0x004fea000383ffff */
[----:B------:R-:W-:Y:S05]  /*88c0*/  BRA `(.L_x_135) ;  /* 0xffffffa000dc7947 */ /* 0x000fea000383ffff */
.L_x_35:
[----:B------:R-:W-:-:S07]  /*88d0*/  MOV R0, UR5 ;  /* 0x0000000500007c02 */ /* 0x000fce0008000f00 */
.L_x_136:
[----:B-1----:R1:W2:Y:S02]  /*88e0*/  SYNCS.PHASECHK.TRANS64.TRYWAIT P0, [R0+URZ], R2 ;  /* 0x00000002000075a7 */ /* 0x0022a400080011ff */
[----:B--2---:R-:W-:Y:S05]  /*88f0*/  @!P0 NANOSLEEP.SYNCS 0x989680 ;  /* 0x009896800000895d */ /* 0x004fea0003900000 */
[----:B------:R-:W2:Y:S02]  /*8900*/  @!P0 SYNCS.PHASECHK.TRANS64 P0, [R0+URZ], R2 ;  /* 0x00000002000085a7 */ /* 0x000ea400080010ff */
[----:B--2---:R-:W-:Y:S05]  /*8910*/  @!P0 BRA `(.L_x_136) ;  /* 0xfffffffc00f08947 */ /* 0x004fea000383ffff */
[----:B------:R-:W-:Y:S05]  /*8920*/  BRA `(.L_x_137) ;  /* 0xffffffa000ec7947 */ /* 0x000fea000383ffff */
.L_x_36:
[----:B------:R-:W-:-:S07]  /*8930*/  MOV R0, UR5 ;  /* 0x0000000500007c02 */ /* 0x000fce0008000f00 */
.L_x_138:
[----:B-1----:R1:W2:Y:S02]  /*8940*/  SYNCS.PHASECHK.TRANS64.TRYWAIT P0, [R0+URZ], R2 ;  /* 0x00000002000075a7 */ /* 0x0022a400080011ff */
[----:B--2---:R-:W-:Y:S05]  /*8950*/  @!P0 NANOSLEEP.SYNCS 0x989680 ;  /* 0x009896800000895d */ /* 0x004fea0003900000 */
[----:B------:R-:W2:Y:S02]  /*8960*/  @!P0 SYNCS.PHASECHK.TRANS64 P0, [R0+URZ], R2 ;  /* 0x00000002000085a7 */ /* 0x000ea400080010ff */
[----:B--2---:R-:W-:Y:S05]  /*8970*/  @!P0 BRA `(.L_x_138) ;  /* 0xfffffffc00f08947 */ /* 0x004fea000383ffff */
[----:B------:R-:W-:Y:S05]  /*8980*/  BRA `(.L_x_139) ;  /* 0xffffffa000fc7947 */ /* 0x000fea000383ffff */
.L_x_37:
[----:B------:R-:W-:-:S07]  /*8990*/  MOV R0, UR5 ;  /* 0x0000000500007c02 */ /* 0x000fce0008000f00 */
.L_x_140:
[----:B-1----:R1:W2:Y:S02]  /*89a0*/  SYNCS.PHASECHK.TRANS64.TRYWAIT P0, [R0+URZ], R2 ;  /* 0x00000002000075a7 */ /* 0x0022a400080011ff */
[----:B--2---:R-:W-:Y:S05]  /*89b0*/  @!P0 NANOSLEEP.SYNCS 0x989680 ;  /* 0x009896800000895d */ /* 0x004fea0003900000 */
[----:B------:R-:W2:Y:S02]  /*89c0*/  @!P0 SYNCS.PHASECHK.TRANS64 P0, [R0+URZ], R2 ;  /* 0x00000002000085a7 */ /* 0x000ea400080010ff */
[----:B--2---:R-:W-:Y:S05]  /*89d0*/  @!P0 BRA `(.L_x_140) ;  /* 0xfffffffc00f08947 */ /* 0x004fea000383ffff */
[----:B------:R-:W-:Y:S05]  /*89e0*/  BRA `(.L_x_141) ;  /* 0xffffffa4000c7947 */ /* 0x000fea000383ffff */
.L_x_38:
[----:B------:R-:W-:-:S07]  /*89f0*/  MOV R0, UR5 ;  /* 0x0000000500007c02 */ /* 0x000fce0008000f00 */
.L_x_142:
[----:B-1----:R1:W2:Y:S02]  /*8a00*/  SYNCS.PHASECHK.TRANS64.TRYWAIT P0, [R0+URZ], R2 ;  /* 0x00000002000075a7 */ /* 0x0022a400080011ff */
[----:B--2---:R-:W-:Y:S05]  /*8a10*/  @!P0 NANOSLEEP.SYNCS 0x989680 ;  /* 0x009896800000895d */ /* 0x004fea0003900000 */
[----:B------:R-:W2:Y:S02]  /*8a20*/  @!P0 SYNCS.PHASECHK.TRANS64 P0, [R0+URZ], R2 ;  /* 0x00000002000085a7 */ /* 0x000ea400080010ff */
[----:B--2---:R-:W-:Y:S05]  /*8a30*/  @!P0 BRA `(.L_x_142) ;  /* 0xfffffffc00f08947 */ /* 0x004fea000383ffff */
[----:B------:R-:W-:Y:S05]  /*8a40*/  BRA `(.L_x_143) ;  /* 0xffffffa4001c7947 */ /* 0x000fea000383ffff */
.L_x_39:
[----:B------:R-:W-:-:S07]  /*8a50*/  MOV R0, UR5 ;  /* 0x0000000500007c02 */ /* 0x000fce0008000f00 */
.L_x_144:
[----:B-1----:R1:W2:Y:S02]  /*8a60*/  SYNCS.PHASECHK.TRANS64.TRYWAIT P0, [R0+URZ], R2 ;  /* 0x00000002000075a7 */ /* 0x0022a400080011ff */
[----:B--2---:R-:W-:Y:S05]  /*8a70*/  @!P0 NANOSLEEP.SYNCS 0x989680 ;  /* 0x009896800000895d */ /* 0x004fea0003900000 */
[----:B------:R-:W2:Y:S02]  /*8a80*/  @!P0 SYNCS.PHASECHK.TRANS64 P0, [R0+URZ], R2 ;  /* 0x00000002000085a7 */ /* 0x000ea400080010ff */
[----:B--2---:R-:W-:Y:S05]  /*8a90*/  @!P0 BRA `(.L_x_144) ;  /* 0xfffffffc00f08947 */ /* 0x004fea000383ffff */
[----:B------:R-:W-:Y:S05]  /*8aa0*/  BRA `(.L_x_145) ;  /* 0xffffffa4002c7947 */ /* 0x000fea000383ffff */
.L_x_40:
[----:B------:R-:W-:-:S07]  /*8ab0*/  MOV R0, UR5 ;  /* 0x0000000500007c02 */ /* 0x000fce0008000f00 */
.L_x_146:
[----:B-1----:R1:W2:Y:S02]  /*8ac0*/  SYNCS.PHASECHK.TRANS64.TRYWAIT P0, [R0+URZ], R2 ;  /* 0x00000002000075a7 */ /* 0x0022a400080011ff */
[----:B--2---:R-:W-:Y:S05]  /*8ad0*/  @!P0 NANOSLEEP.SYNCS 0x989680 ;  /* 0x009896800000895d */ /* 0x004fea0003900000 */
[----:B------:R-:W2:Y:S02]  /*8ae0*/  @!P0 SYNCS.PHASECHK.TRANS64 P0, [R0+URZ], R2 ;  /* 0x00000002000085a7 */ /* 0x000ea400080010ff */
[----:B--2---:R-:W-:Y:S05]  /*8af0*/  @!P0 BRA `(.L_x_146) ;  /* 0xfffffffc00f08947 */ /* 0x004fea000383ffff */
[----:B------:R-:W-:Y:S05]  /*8b00*/  BRA `(.L_x_147) ;  /* 0xffffffa4003c7947 */ /* 0x000fea000383ffff */
.L_x_41:
[----:B------:R-:W-:-:S07]  /*8b10*/  MOV R0, UR5 ;  /* 0x0000000500007c02 */ /* 0x000fce0008000f00 */
.L_x_148:
[----:B-1----:R1:W2:Y:S02]  /*8b20*/  SYNCS.PHASECHK.TRANS64.TRYWAIT P0, [R0+URZ], R2 ;  /* 0x00000002000075a7 */ /* 0x0022a400080011ff */
[----:B--2---:R-:W-:Y:S05]  /*8b30*/  @!P0 NANOSLEEP.SYNCS 0x989680 ;  /* 0x009896800000895d */ /* 0x004fea0003900000 */
[----:B------:R-:W2:Y:S02]  /*8b40*/  @!P0 SYNCS.PHASECHK.TRANS64 P0, [R0+URZ], R2 ;  /* 0x00000002000085a7 */ /* 0x000ea400080010ff */
[----:B--2---:R-:W-:Y:S05]  /*8b50*/  @!P0 BRA `(.L_x_148) ;  /* 0xfffffffc00f08947 */ /* 0x004fea000383ffff */
[----:B------:R-:W-:Y:S05]  /*8b60*/  BRA `(.L_x_149) ;  /* 0xffffffa4004c7947 */ /* 0x000fea000383ffff */
.L_x_42:
[----:B------:R-:W-:-:S07]  /*8b70*/  MOV R0, UR5 ;  /* 0x0000000500007c02 */ /* 0x000fce0008000f00 */
.L_x_150:
[----:B-1----:R1:W2:Y:S02]  /*8b80*/  SYNCS.PHASECHK.TRANS64.TRYWAIT P0, [R0+URZ], R2 ;  /* 0x00000002000075a7 */ /* 0x0022a400080011ff */
[----:B--2---:R-:W-:Y:S05]  /*8b90*/  @!P0 NANOSLEEP.SYNCS 0x989680 ;  /* 0x009896800000895d */ /* 0x004fea0003900000 */
[----:B------:R-:W2:Y:S02]  /*8ba0*/  @!P0 SYNCS.PHASECHK.TRANS64 P0, [R0+URZ], R2 ;  /* 0x00000002000085a7 */ /* 0x000ea400080010ff */
[----:B--2---:R-:W-:Y:S05]  /*8bb0*/  @!P0 BRA `(.L_x_150) ;  /* 0xfffffffc00f08947 */ /* 0x004fea000383ffff */
[----:B------:R-:W-:Y:S05]  /*8bc0*/  BRA `(.L_x_151) ;  /* 0xffffffa4005c7947 */ /* 0x000fea000383ffff */
.L_x_43:
[----:B------:R-:W-:-:S07]  /*8bd0*/  MOV R0, UR5 ;  /* 0x0000000500007c02 */ /* 0x000fce0008000f00 */
.L_x_152:
[----:B-1----:R1:W2:Y:S02]  /*8be0*/  SYNCS.PHASECHK.TRANS64.TRYWAIT P0, [R0+URZ], R2 ;  /* 0x00000002000075a7 */ /* 0x0022a400080011ff */
[----:B--2---:R-:W-:Y:S05]  /*8bf0*/  @!P0 NANOSLEEP.SYNCS 0x989680 ;  /* 0x009896800000895d */ /* 0x004fea0003900000 */
[----:B------:R-:W2:Y:S02]  /*8c00*/  @!P0 SYNCS.PHASECHK.TRANS64 P0, [R0+URZ], R2 ;  /* 0x00000002000085a7 */ /* 0x000ea400080010ff */
[----:B--2---:R-:W-:Y:S05]  /*8c10*/  @!P0 BRA `(.L_x_152) ;  /* 0xfffffffc00f08947 */ /* 0x004fea000383ffff */
[----:B------:R-:W-:Y:S05]  /*8c20*/  BRA `(.L_x_153) ;  /* 0xffffffa4006c7947 */ /* 0x000fea000383ffff */
.L_x_44:
[----:B------:R-:W-:-:S07]  /*8c30*/  MOV R0, UR5 ;  /* 0x0000000500007c02 */ /* 0x000fce0008000f00 */
.L_x_154:
[----:B-1----:R1:W2:Y:S02]  /*8c40*/  SYNCS.PHASECHK.TRANS64.TRYWAIT P0, [R0+URZ], R2 ;  /* 0x00000002000075a7 */ /* 0x0022a400080011ff */
[----:B--2---:R-:W-:Y:S05]  /*8c50*/  @!P0 NANOSLEEP.SYNCS 0x989680 ;  /* 0x009896800000895d */ /* 0x004fea0003900000 */
[----:B------:R-:W2:Y:S02]  /*8c60*/  @!P0 SYNCS.PHASECHK.TRANS64 P0, [R0+URZ], R2 ;  /* 0x00000002000085a7 */ /* 0x000ea400080010ff */
[----:B--2---:R-:W-:Y:S05]  /*8c70*/  @!P0 BRA `(.L_x_154) ;  /* 0xfffffffc00f08947 */ /* 0x004fea000383ffff */
[----:B------:R-:W-:Y:S05]  /*8c80*/  BRA `(.L_x_155) ;  /* 0xffffffa4007c7947 */ /* 0x000fea000383ffff */
.L_x_45:
[----:B------:R-:W-:-:S07]  /*8c90*/  MOV R0, UR5 ;  /* 0x0000000500007c02 */ /* 0x000fce0008000f00 */
.L_x_156:
[----:B-1----:R1:W2:Y:S02]  /*8ca0*/  SYNCS.PHASECHK.TRANS64.TRYWAIT P0, [R0+URZ], R2 ;  /* 0x00000002000075a7 */ /* 0x0022a400080011ff */
[----:B--2---:R-:W-:Y:S05]  /*8cb0*/  @!P0 NANOSLEEP.SYNCS 0x989680 ;  /* 0x009896800000895d */ /* 0x004fea0003900000 */
[----:B------:R-:W2:Y:S02]  /*8cc0*/  @!P0 SYNCS.PHASECHK.TRANS64 P0, [R0+URZ], R2 ;  /* 0x00000002000085a7 */ /* 0x000ea400080010ff */
[----:B--2---:R-:W-:Y:S05]  /*8cd0*/  @!P0 BRA `(.L_x_156) ;  /* 0xfffffffc00f08947 */ /* 0x004fea000383ffff */
[----:B------:R-:W-:Y:S05]  /*8ce0*/  BRA `(.L_x_157) ;  /* 0xffffffa4008c7947 */ /* 0x000fea000383ffff */
.L_x_46:
[----:B------:R-:W-:-:S07]  /*8cf0*/  MOV R0, UR5 ;  /* 0x0000000500007c02 */ /* 0x000fce0008000f00 */
.L_x_158:
[----:B-1----:R1:W2:Y:S02]  /*8d00*/  SYNCS.PHASECHK.TRANS64.TRYWAIT P0, [R0+URZ], R2 ;  /* 0x00000002000075a7 */ /* 0x0022a400080011ff */
[----:B--2---:R-:W-:Y:S05]  /*8d10*/  @!P0 NANOSLEEP.SYNCS 0x989680 ;  /* 0x009896800000895d */ /* 0x004fea0003900000 */
[----:B------:R-:W2:Y:S02]  /*8d20*/  @!P0 SYNCS.PHASECHK.TRANS64 P0, [R0+URZ], R2 ;  /* 0x00000002000085a7 */ /* 0x000ea400080010ff */
[----:B--2---:R-:W-:Y:S05]  /*8d30*/  @!P0 BRA `(.L_x_158) ;  /* 0xfffffffc00f08947 */ /* 0x004fea000383ffff */
[----:B------:R-:W-:Y:S05]  /*8d40*/  BRA `(.L_x_159) ;  /* 0xffffffa4009c7947 */ /* 0x000fea000383ffff */
.L_x_47:
[----:B------:R-:W-:-:S07]  /*8d50*/  MOV R0, UR5 ;  /* 0x0000000500007c02 */ /* 0x000fce0008000f00 */
.L_x_160:
[----:B-1----:R1:W2:Y:S02]  /*8d60*/  SYNCS.PHASECHK.TRANS64.TRYWAIT P0, [R0+URZ], R2 ;  /* 0x00000002000075a7 */ /* 0x0022a400080011ff */
[----:B--2---:R-:W-:Y:S05]  /*8d70*/  @!P0 NANOSLEEP.SYNCS 0x989680 ;  /* 0x009896800000895d */ /* 0x004fea0003900000 */
[----:B------:R-:W2:Y:S02]  /*8d80*/  @!P0 SYNCS.PHASECHK.TRANS64 P0, [R0+URZ], R2 ;  /* 0x00000002000085a7 */ /* 0x000ea400080010ff */
[----:B--2---:R-:W-:Y:S05]  /*8d90*/  @!P0 BRA `(.L_x_160) ;  /* 0xfffffffc00f08947 */ /* 0x004fea000383ffff */
[----:B------:R-:W-:Y:S05]  /*8da0*/  BRA `(.L_x_161) ;  /* 0xffffffa400ac7947 */ /* 0x000fea000383ffff */
.L_x_48:
[----:B------:R-:W-:-:S07]  /*8db0*/  MOV R0, UR5 ;  /* 0x0000000500007c02 */ /* 0x000fce0008000f00 */
.L_x_162:
[----:B-1----:R1:W2:Y:S02]  /*8dc0*/  SYNCS.PHASECHK.TRANS64.TRYWAIT P0, [R0+URZ], R2 ;  /* 0x00000002000075a7 */ /* 0x0022a400080011ff */
[----:B--2---:R-:W-:Y:S05]  /*8dd0*/  @!P0 NANOSLEEP.SYNCS 0x989680 ;  /* 0x009896800000895d */ /* 0x004fea0003900000 */
[----:B------:R-:W2:Y:S02]  /*8de0*/  @!P0 SYNCS.PHASECHK.TRANS64 P0, [R0+URZ], R2 ;  /* 0x00000002000085a7 */ /* 0x000ea400080010ff */
[----:B--2---:R-:W-:Y:S05]  /*8df0*/  @!P0 BRA `(.L_x_162) ;  /* 0xfffffffc00f08947 */ /* 0x004fea000383ffff */
[----:B------:R-:W-:Y:S05]  /*8e00*/  BRA `(.L_x_163) ;  /* 0xffffffa400bc7947 */ /* 0x000fea000383ffff */
.L_x_49:
[----:B------:R-:W-:-:S07]  /*8e10*/  MOV R0, UR5 ;  /* 0x0000000500007c02 */ /* 0x000fce0008000f00 */
.L_x_164:
[----:B-1----:R1:W2:Y:S02]  /*8e20*/  SYNCS.PHASECHK.TRANS64.TRYWAIT P0, [R0+URZ], R2 ;  /* 0x00000002000075a7 */ /* 0x0022a400080011ff */
[----:B--2---:R-:W-:Y:S05]  /*8e30*/  @!P0 NANOSLEEP.SYNCS 0x989680 ;  /* 0x009896800000895d */ /* 0x004fea0003900000 */
[----:B------:R-:W2:Y:S02]  /*8e40*/  @!P0 SYNCS.PHASECHK.TRANS64 P0, [R0+URZ], R2 ;  /* 0x00000002000085a7 */ /* 0x000ea400080010ff */
[----:B--2---:R-:W-:Y:S05]  /*8e50*/  @!P0 BRA `(.L_x_164) ;  /* 0xfffffffc00f08947 */ /* 0x004fea000383ffff */
[----:B------:R-:W-:Y:S05]  /*8e60*/  BRA `(.L_x_165) ;  /* 0xffffffa400cc7947 */ /* 0x000fea000383ffff */
.L_x_50:
[----:B------:R-:W-:-:S07]  /*8e70*/  MOV R0, UR5 ;  /* 0x0000000500007c02 */ /* 0x000fce0008000f00 */
.L_x_166:
[----:B-1----:R1:W2:Y:S02]  /*8e80*/  SYNCS.PHASECHK.TRANS64.TRYWAIT P0, [R0+URZ], R2 ;  /* 0x00000002000075a7 */ /* 0x0022a400080011ff */
[----:B--2---:R-:W-:Y:S05]  /*8e90*/  @!P0 NANOSLEEP.SYNCS 0x989680 ;  /* 0x009896800000895d */ /* 0x004fea0003900000 */
[----:B------:R-:W2:Y:S02]  /*8ea0*/  @!P0 SYNCS.PHASECHK.TRANS64 P0, [R0+URZ], R2 ;  /* 0x00000002000085a7 */ /* 0x000ea400080010ff */
[----:B--2---:R-:W-:Y:S05]  /*8eb0*/  @!P0 BRA `(.L_x_166) ;  /* 0xfffffffc00f08947 */ /* 0x004fea000383ffff */
[----:B------:R-:W-:Y:S05]  /*8ec0*/  BRA `(.L_x_167) ;  /* 0xffffffa400dc7947 */ /* 0x000fea000383ffff */
.L_x_51:
[----:B------:R-:W-:-:S07]  /*8ed0*/  MOV R0, UR5 ;  /* 0x0000000500007c02 */ /* 0x000fce0008000f00 */
.L_x_168:
[----:B-1----:R1:W2:Y:S02]  /*8ee0*/  SYNCS.PHASECHK.TRANS64.TRYWAIT P0, [R0+URZ], R2 ;  /* 0x00000002000075a7 */ /* 0x0022a400080011ff */
[----:B--2---:R-:W-:Y:S05]  /*8ef0*/  @!P0 NANOSLEEP.SYNCS 0x989680 ;  /* 0x009896800000895d */ /* 0x004fea0003900000 */
[----:B------:R-:W2:Y:S02]  /*8f00*/  @!P0 SYNCS.PHASECHK.TRANS64 P0, [R0+URZ], R2 ;  /* 0x00000002000085a7 */ /* 0x000ea400080010ff */
[----:B--2---:R-:W-:Y:S05]  /*8f10*/  @!P0 BRA `(.L_x_168) ;  /* 0xfffffffc00f08947 */ /* 0x004fea000383ffff */
[----:B------:R-:W-:Y:S05]  /*8f20*/  BRA `(.L_x_169) ;  /* 0xffffffa400ec7947 */ /* 0x000fea000383ffff */
.L_x_52:
[----:B------:R-:W-:-:S07]  /*8f30*/  MOV R0, UR5 ;  /* 0x0000000500007c02 */ /* 0x000fce0008000f00 */
.L_x_170:
[----:B-1----:R1:W2:Y:S02]  /*8f40*/  SYNCS.PHASECHK.TRANS64.TRYWAIT P0, [R0+URZ], R2 ;  /* 0x00000002000075a7 */ /* 0x0022a400080011ff */
[----:B--2---:R-:W-:Y:S05]  /*8f50*/  @!P0 NANOSLEEP.SYNCS 0x989680 ;  /* 0x009896800000895d */ /* 0x004fea0003900000 */
[----:B------:R-:W2:Y:S02]  /*8f60*/  @!P0 SYNCS.PHASECHK.TRANS64 P0, [R0+URZ], R2 ;  /* 0x00000002000085a7 */ /* 0x000ea400080010ff */
[----:B--2---:R-:W-:Y:S05]  /*8f70*/  @!P0 BRA `(.L_x_170) ;  /* 0xfffffffc00f08947 */ /* 0x004fea000383ffff */
[----:B------:R-:W-:Y:S05]  /*8f80*/  BRA `(.L_x_171) ;  /* 0xffffffa400fc7947 */ /* 0x000fea000383ffff */
.L_x_53:
[----:B------:R-:W-:-:S07]  /*8f90*/  MOV R0, UR5 ;  /* 0x0000000500007c02 */ /* 0x000fce0008000f00 */
.L_x_172:
[----:B-1----:R1:W2:Y:S02]  /*8fa0*/  SYNCS.PHASECHK.TRANS64.TRYWAIT P0, [R0+URZ], R2 ;  /* 0x00000002000075a7 */ /* 0x0022a400080011ff */
[----:B--2---:R-:W-:Y:S05]  /*8fb0*/  @!P0 NANOSLEEP.SYNCS 0x989680 ;  /* 0x009896800000895d */ /* 0x004fea0003900000 */
[----:B------:R-:W2:Y:S02]  /*8fc0*/  @!P0 SYNCS.PHASECHK.TRANS64 P0, [R0+URZ], R2 ;  /* 0x00000002000085a7 */ /* 0x000ea400080010ff */
[----:B--2---:R-:W-:Y:S05]  /*8fd0*/  @!P0 BRA `(.L_x_172) ;  /* 0xfffffffc00f08947 */ /* 0x004fea000383ffff */
[----:B------:R-:W-:Y:S05]  /*8fe0*/  BRA `(.L_x_173) ;  /* 0xffffffa8000c7947 */ /* 0x000fea000383ffff */
.L_x_54:
[----:B------:R-:W-:-:S07]  /*8ff0*/  MOV R0, UR5 ;  /* 0x0000000500007c02 */ /* 0x000fce0008000f00 */
.L_x_174:
[----:B-1----:R1:W2:Y:S02]  /*9000*/  SYNCS.PHASECHK.TRANS64.TRYWAIT P0, [R0+URZ], R2 ;  /* 0x00000002000075a7 */ /* 0x0022a400080011ff */
[----:B--2---:R-:W-:Y:S05]  /*9010*/  @!P0 NANOSLEEP.SYNCS 0x989680 ;  /* 0x009896800000895d */ /* 0x004fea0003900000 */
[----:B------:R-:W2:Y:S02]  /*9020*/  @!P0 SYNCS.PHASECHK.TRANS64 P0, [R0+URZ], R2 ;  /* 0x00000002000085a7 */ /* 0x000ea400080010ff */
[----:B--2---:R-:W-:Y:S05]  /*9030*/  @!P0 BRA `(.L_x_174) ;  /* 0xfffffffc00f08947 */ /* 0x004fea000383ffff */
[----:B------:R-:W-:Y:S05]  /*9040*/  BRA `(.L_x_175) ;  /* 0xffffffa8001c7947 */ /* 0x000fea000383ffff */
.L_x_55:
[----:B------:R-:W-:-:S07]  /*9050*/  MOV R0, UR5 ;  /* 0x0000000500007c02 */ /* 0x000fce0008000f00 */
.L_x_176:
[----:B-1----:R1:W2:Y:S02]  /*9060*/  SYNCS.PHASECHK.TRANS64.TRYWAIT P0, [R0+URZ], R2 ;  /* 0x00000002000075a7 */ /* 0x0022a400080011ff */
[----:B--2---:R-:W-:Y:S05]  /*9070*/  @!P0 NANOSLEEP.SYNCS 0x989680 ;  /* 0x009896800000895d */ /* 0x004fea0003900000 */
[----:B------:R-:W2:Y:S02]  /*9080*/  @!P0 SYNCS.PHASECHK.TRANS64 P0, [R0+URZ], R2 ;  /* 0x00000002000085a7 */ /* 0x000ea400080010ff */
[----:B--2---:R-:W-:Y:S05]  /*9090*/  @!P0 BRA `(.L_x_176) ;  /* 0xfffffffc00f08947 */ /* 0x004fea000383ffff */
[----:B------:R-:W-:Y:S05]  /*90a0*/  BRA `(.L_x_177) ;  /* 0xffffffa8002c7947 */ /* 0x000fea000383ffff */
.L_x_56:
[----:B------:R-:W-:-:S07]  /*90b0*/  MOV R0, UR5 ;  /* 0x0000000500007c02 */ /* 0x000fce0008000f00 */
.L_x_178:
[----:B-1----:R1:W2:Y:S02]  /*90c0*/  SYNCS.PHASECHK.TRANS64.TRYWAIT P0, [R0+URZ], R2 ;  /* 0x00000002000075a7 */ /* 0x0022a400080011ff */
[----:B--2---:R-:W-:Y:S05]  /*90d0*/  @!P0 NANOSLEEP.SYNCS 0x989680 ;  /* 0x009896800000895d */ /* 0x004fea0003900000 */
[----:B------:R-:W2:Y:S02]  /*90e0*/  @!P0 SYNCS.PHASECHK.TRANS64 P0, [R0+URZ], R2 ;  /* 0x00000002000085a7 */ /* 0x000ea400080010ff */
[----:B--2---:R-:W-:Y:S05]  /*90f0*/  @!P0 BRA `(.L_x_178) ;  /* 0xfffffffc00f08947 */ /* 0x004fea000383ffff */
[----:B------:R-:W-:Y:S05]  /*9100*/  BRA `(.L_x_179) ;  /* 0xffffffa8003c7947 */ /* 0x000fea000383ffff */
.L_x_57:
[----:B------:R-:W-:-:S07]  /*9110*/  MOV R0, UR5 ;  /* 0x0000000500007c02 */ /* 0x000fce0008000f00 */
.L_x_180:
[----:B-1----:R1:W2:Y:S02]  /*9120*/  SYNCS.PHASECHK.TRANS64.TRYWAIT P0, [R0+URZ], R2 ;  /* 0x00000002000075a7 */ /* 0x0022a400080011ff */
[----:B--2---:R-:W-:Y:S05]  /*9130*/  @!P0 NANOSLEEP.SYNCS 0x989680 ;  /* 0x009896800000895d */ /* 0x004fea0003900000 */
[----:B------:R-:W2:Y:S02]  /*9140*/  @!P0 SYNCS.PHASECHK.TRANS64 P0, [R0+URZ], R2 ;  /* 0x00000002000085a7 */ /* 0x000ea400080010ff */
[----:B--2---:R-:W-:Y:S05]  /*9150*/  @!P0 BRA `(.L_x_180) ;  /* 0xfffffffc00f08947 */ /* 0x004fea000383ffff */
[----:B------:R-:W-:Y:S05]  /*9160*/  BRA `(.L_x_181) ;  /* 0xffffffa8004c7947 */ /* 0x000fea000383ffff */
.L_x_58:
[----:B------:R-:W-:-:S07]  /*9170*/  MOV R0, UR5 ;  /* 0x0000000500007c02 */ /* 0x000fce0008000f00 */
.L_x_182:
[----:B-1----:R1:W2:Y:S02]  /*9180*/  SYNCS.PHASECHK.TRANS64.TRYWAIT P0, [R0+URZ], R2 ;  /* 0x00000002000075a7 */ /* 0x0022a400080011ff */
[----:B--2---:R-:W-:Y:S05]  /*9190*/  @!P0 NANOSLEEP.SYNCS 0x989680 ;  /* 0x009896800000895d */ /* 0x004fea0003900000 */
[----:B------:R-:W2:Y:S02]  /*91a0*/  @!P0 SYNCS.PHASECHK.TRANS64 P0, [R0+URZ], R2 ;  /* 0x00000002000085a7 */ /* 0x000ea400080010ff */
[----:B--2---:R-:W-:Y:S05]  /*91b0*/  @!P0 BRA `(.L_x_182) ;  /* 0xfffffffc00f08947 */ /* 0x004fea000383ffff */
[----:B------:R-:W-:Y:S05]  /*91c0*/  BRA `(.L_x_183) ;  /* 0xffffffa8005c7947 */ /* 0x000fea000383ffff */
.L_x_61:
[----:B------:R-:W-:-:S07]  /*91d0*/  MOV R4, UR4 ;  /* 0x0000000400047c02 */ /* 0x000fce0008000f00 */
.L_x_184:
[----:B--2---:R2:W3:Y:S02]  /*91e0*/  SYNCS.PHASECHK.TRANS64.TRYWAIT P1, [R4+URZ+0x1e8], R6 ;  /* 0x0001e806040075a7 */ /* 0x0044e400080211ff */
[----:B---3--:R-:W-:Y:S05]  /*91f0*/  @!P1 NANOSLEEP.SYNCS 0x989680 ;  /* 0x009896800000995d */ /* 0x008fea0003900000 */
[----:B------:R-:W3:Y:S02]  /*9200*/  @!P1 SYNCS.PHASECHK.TRANS64 P1, [R4+URZ+0x1e8], R6 ;  /* 0x0001e806040095a7 */ /* 0x000ee400080210ff */
[----:B---3--:R-:W-:Y:S05]  /*9210*/  @!P1 BRA `(.L_x_184) ;  /* 0xfffffffc00f09947 */ /* 0x008fea000383ffff */
[----:B------:R-:W-:Y:S05]  /*9220*/  BRA `(.L_x_185) ;  /* 0xffffffa800cc7947 */ /* 0x000fea000383ffff */
.L_x_62:
[----:B--2---:R-:W-:-:S07]  /*9230*/  MOV R4, UR4 ;  /* 0x0000000400047c02 */ /* 0x004fce0008000f00 */
.L_x_186:
[----:B--2---:R2:W3:Y:S02]  /*9240*/  SYNCS.PHASECHK.TRANS64.TRYWAIT P1, [R4+URZ+0x1e0], R5 ;  /* 0x0001e005040075a7 */ /* 0x0044e400080211ff */
[----:B---3--:R-:W-:Y:S05]  /*9250*/  @!P1 NANOSLEEP.SYNCS 0x989680 ;  /* 0x009896800000995d */ /* 0x008fea0003900000 */
[----:B------:R-:W3:Y:S02]  /*9260*/  @!P1 SYNCS.PHASECHK.TRANS64 P1, [R4+URZ+0x1e0], R5 ;  /* 0x0001e005040095a7 */ /* 0x000ee400080210ff */
[----:B---3--:R-:W-:Y:S05]  /*9270*/  @!P1 BRA `(.L_x_186) ;  /* 0xfffffffc00f09947 */ /* 0x008fea000383ffff */
[----:B------:R-:W-:Y:S05]  /*9280*/  BRA `(.L_x_187) ;  /* 0xffffffa800d47947 */ /* 0x000fea000383ffff */
.L_x_70:
[----:B------:R-:W-:-:S07]  /*9290*/  MOV R0, UR18 ;  /* 0x0000001200007c02 */ /* 0x000fce0008000f00 */
.L_x_188:
[----:B-1----:R1:W2:Y:S02]  /*92a0*/  SYNCS.PHASECHK.TRANS64.TRYWAIT P0, [R0+URZ+0x1e0], R4 ;  /* 0x0001e004000075a7 */ /* 0x0022a400080011ff */
[----:B--2---:R-:W-:Y:S05]  /*92b0*/  @!P0 NANOSLEEP.SYNCS 0x989680 ;  /* 0x009896800000895d */ /* 0x004fea0003900000 */
[----:B------:R-:W2:Y:S02]  /*92c0*/  @!P0 SYNCS.PHASECHK.TRANS64 P0, [R0+URZ+0x1e0], R4 ;  /* 0x0001e004000085a7 */ /* 0x000ea400080010ff */
[----:B--2---:R-:W-:Y:S05]  /*92d0*/  @!P0 BRA `(.L_x_188) ;  /* 0xfffffffc00f08947 */ /* 0x004fea000383ffff */
[----:B------:R-:W-:Y:S05]  /*92e0*/  BRA `(.L_x_189) ;  /* 0xffffffb000507947 */ /* 0x000fea000383ffff */
.L_x_71:
[----:B------:R-:W-:-:S07]  /*92f0*/  MOV R4, UR22 ;  /* 0x0000001600047c02 */ /* 0x000fce0008000f00 */
.L_x_190:
[----:B-1----:R1:W2:Y:S02]  /*9300*/  SYNCS.PHASECHK.TRANS64.TRYWAIT P0, [R4+URZ+0x200], R0 ;  /* 0x00020000040075a7 */ /* 0x0022a400080011ff */
[----:B--2---:R-:W-:Y:S05]  /*9310*/  @!P0 NANOSLEEP.SYNCS 0x989680 ;  /* 0x009896800000895d */ /* 0x004fea0003900000 */
[----:B------:R-:W2:Y:S02]  /*9320*/  @!P0 SYNCS.PHASECHK.TRANS64 P0, [R4+URZ+0x200], R0 ;  /* 0x00020000040085a7 */ /* 0x000ea400080010ff */
[----:B--2---:R-:W-:Y:S05]  /*9330*/  @!P0 BRA `(.L_x_190) ;  /* 0xfffffffc00f08947 */ /* 0x004fea000383ffff */
[----:B------:R-:W-:Y:S05]  /*9340*/  BRA `(.L_x_191) ;  /* 0xffffffb0006c7947 */ /* 0x000fea000383ffff */
.L_x_74:
[----:B-1----:R-:W-:Y:S07]  /*9350*/  MOV R0, UR16 ;  /* 0x0000001000007c02 */ /* 0x002fee0008000f00 */
.L_x_192:
[----:B-1----:R1:W2:Y:S02]  /*9360*/  SYNCS.PHASECHK.TRANS64.TRYWAIT P0, [R0+URZ], R5 ;  /* 0x00000005000075a7 */ /* 0x0022a400080011ff */
[----:B--2---:R-:W-:Y:S05]  /*9370*/  @!P0 NANOSLEEP.SYNCS 0x989680 ;  /* 0x009896800000895d */ /* 0x004fea0003900000 */
[----:B------:R-:W2:Y:S02]  /*9380*/  @!P0 SYNCS.PHASECHK.TRANS64 P0, [R0+URZ], R5 ;  /* 0x00000005000085a7 */ /* 0x000ea400080010ff */
[----:B--2---:R-:W-:Y:S05]  /*9390*/  @!P0 BRA `(.L_x_192) ;  /* 0xfffffffc00f08947 */ /* 0x004fea000383ffff */
[----:B------:R-:W-:Y:S05]  /*93a0*/  BRA `(.L_x_73) ;  /* 0xffffffb000907947 */ /* 0x000fea000383ffff */
.L_x_77:
[----:B------:R-:W-:-:S07]  /*93b0*/  MOV R0, UR4 ;  /* 0x0000000400007c02 */ /* 0x000fce0008000f00 */
.L_x_193:
[----:B-1----:R1:W3:Y:S02]  /*93c0*/  SYNCS.PHASECHK.TRANS64.TRYWAIT P0, [R0+URZ], R2 ;  /* 0x00000002000075a7 */ /* 0x0022e400080011ff */
[----:B---3--:R-:W-:Y:S05]  /*93d0*/  @!P0 NANOSLEEP.SYNCS 0x989680 ;  /* 0x009896800000895d */ /* 0x008fea0003900000 */
[----:B------:R-:W3:Y:S02]  /*93e0*/  @!P0 SYNCS.PHASECHK.TRANS64 P0, [R0+URZ], R2 ;  /* 0x00000002000085a7 */ /* 0x000ee400080010ff */
[----:B---3--:R-:W-:Y:S05]  /*93f0*/  @!P0 BRA `(.L_x_193) ;  /* 0xfffffffc00f08947 */ /* 0x008fea000383ffff */
[----:B------:R-:W-:Y:S05]  /*9400*/  BRA `(.L_x_194) ;  /* 0xffffffb4005c7947 */ /* 0x000fea000383ffff */
.L_x_78:
[----:B------:R-:W-:-:S07]  /*9410*/  MOV R0, UR4 ;  /* 0x0000000400007c02 */ /* 0x000fce0008000f00 */
.L_x_195:
[----:B-1----:R1:W2:Y:S02]  /*9420*/  SYNCS.PHASECHK.TRANS64.TRYWAIT P0, [R0+URZ], R2 ;  /* 0x00000002000075a7 */ /* 0x0022a400080011ff */
[----:B--2---:R-:W-:Y:S05]  /*9430*/  @!P0 NANOSLEEP.SYNCS 0x989680 ;  /* 0x009896800000895d */ /* 0x004fea0003900000 */
[----:B------:R-:W2:Y:S02]  /*9440*/  @!P0 SYNCS.PHASECHK.TRANS64 P0, [R0+URZ], R2 ;  /* 0x00000002000085a7 */ /* 0x000ea400080010ff */
[----:B--2---:R-:W-:Y:S05]  /*9450*/  @!P0 BRA `(.L_x_195) ;  /* 0xfffffffc00f08947 */ /* 0x004fea000383ffff */
[----:B------:R-:W-:Y:S05]  /*9460*/  BRA `(.L_x_196) ;  /* 0xffffffb400687947 */ /* 0x000fea000383ffff */
.L_x_83:
[----:B------:R-:W-:Y:S07]  /*9470*/  MOV R0, UR24 ;  /* 0x0000001800007c02 */ /* 0x000fee0008000f00 */
.L_x_197:
[----:B--2---:R2:W4:Y:S02]  /*9480*/  SYNCS.PHASECHK.TRANS64.TRYWAIT P0, [R0+URZ+0x1e0], R4 ;  /* 0x0001e004000075a7 */ /* 0x00452400080011ff */
[----:B----4-:R-:W-:Y:S05]  /*9490*/  @!P0 NANOSLEEP.SYNCS 0x989680 ;  /* 0x009896800000895d */ /* 0x010fea0003900000 */
[----:B------:R-:W4:Y:S02]  /*94a0*/  @!P0 SYNCS.PHASECHK.TRANS64 P0, [R0+URZ+0x1e0], R4 ;  /* 0x0001e004000085a7 */ /* 0x000f2400080010ff */
[----:B----4-:R-:W-:Y:S05]  /*94b0*/  @!P0 BRA `(.L_x_197) ;  /* 0xfffffffc00f08947 */ /* 0x010fea000383ffff */
[----:B------:R-:W-:Y:S05]  /*94c0*/  BRA `(.L_x_198) ;  /* 0xffffffb800a47947 */ /* 0x000fea000383ffff */
.L_x_86:
[----:B------:R-:W-:Y:S07]  /*94d0*/  MOV R0, UR24 ;  /* 0x0000001800007c02 */ /* 0x000fee0008000f00 */
.L_x_199:
[----:B--2---:R2:W4:Y:S02]  /*94e0*/  SYNCS.PHASECHK.TRANS64.TRYWAIT P3, [R0+URZ+0x1d8], R8 ;  /* 0x0001d808000075a7 */ /* 0x00452400080611ff */
[----:B----4-:R-:W-:Y:S05]  /*94f0*/  @!P3 NANOSLEEP.SYNCS 0x989680 ;  /* 0x009896800000b95d */ /* 0x010fea0003900000 */
[----:B------:R-:W4:Y:S02]  /*9500*/  @!P3 SYNCS.PHASECHK.TRANS64 P3, [R0+URZ+0x1d8], R8 ;  /* 0x0001d8080000b5a7 */ /* 0x000f2400080610ff */
[----:B----4-:R-:W-:Y:S05]  /*9510*/  @!P3 BRA `(.L_x_199) ;  /* 0xfffffffc00f0b947 */ /* 0x010fea000383ffff */
[----:B------:R-:W-:Y:S05]  /*9520*/  BRA `(.L_x_85) ;  /* 0xffffffc000007947 */ /* 0x000fea000383ffff */
.L_x_89:
[----:B------:R-:W-:Y:S07]  /*9530*/  MOV R8, UR7 ;  /* 0x0000000700087c02 */ /* 0x000fee0008000f00 */
.L_x_200:
[----:B-1----:R1:W2:Y:S02]  /*9540*/  SYNCS.PHASECHK.TRANS64.TRYWAIT P1, [R8+URZ+0x1b8], R14 ;  /* 0x0001b80e080075a7 */ /* 0x0022a400080211ff */
[----:B--2---:R-:W-:Y:S05]  /*9550*/  @!P1 NANOSLEEP.SYNCS 0x989680 ;  /* 0x009896800000995d */ /* 0x004fea0003900000 */
[----:B------:R-:W2:Y:S02]  /*9560*/  @!P1 SYNCS.PHASECHK.TRANS64 P1, [R8+URZ+0x1b8], R14 ;  /* 0x0001b80e080095a7 */ /* 0x000ea400080210ff */
[----:B--2---:R-:W-:Y:S05]  /*9570*/  @!P1 BRA `(.L_x_200) ;  /* 0xfffffffc00f09947 */ /* 0x004fea000383ffff */
[----:B------:R-:W-:Y:S05]  /*9580*/  BRA `(.L_x_201) ;  /* 0xffffffc000b47947 */ /* 0x000fea000383ffff */
.L_x_90:
[----:B------:R-:W-:Y:S07]  /*9590*/  MOV R0, UR4 ;  /* 0x0000000400007c02 */ /* 0x000fee0008000f00 */
.L_x_202:
[----:B-1----:R1:W2:Y:S02]  /*95a0*/  SYNCS.PHASECHK.TRANS64.TRYWAIT P0, [R0+URZ+0x1b8], R8 ;  /* 0x0001b808000075a7 */ /* 0x0022a400080011ff */
[----:B--2---:R-:W-:Y:S05]  /*95b0*/  @!P0 NANOSLEEP.SYNCS 0x989680 ;  /* 0x009896800000895d */ /* 0x004fea0003900000 */
[----:B------:R-:W2:Y:S02]  /*95c0*/  @!P0 SYNCS.PHASECHK.TRANS64 P0, [R0+URZ+0x1b8], R8 ;  /* 0x0001b808000085a7 */ /* 0x000ea400080010ff */
[----:B--2---:R-:W-:Y:S05]  /*95d0*/  @!P0 BRA `(.L_x_202) ;  /* 0xfffffffc00f08947 */ /* 0x004fea000383ffff */
[----:B------:R-:W-:Y:S05]  /*95e0*/  BRA `(.L_x_203) ;  /* 0xffffffc400207947 */ /* 0x000fea000383ffff */
.L_x_92:
[----:B------:R-:W-:-:S07]  /*95f0*/  MOV R0, UR4 ;  /* 0x0000000400007c02 */ /* 0x000fce0008000f00 */
.L_x_204:
[----:B-1----:R1:W4:Y:S02]  /*9600*/  SYNCS.PHASECHK.TRANS64.TRYWAIT P0, [R0+URZ], R2 ;  /* 0x00000002000075a7 */ /* 0x00232400080011ff */
[----:B----4-:R-:W-:Y:S05]  /*9610*/  @!P0 NANOSLEEP.SYNCS 0x989680 ;  /* 0x009896800000895d */ /* 0x010fea0003900000 */
[----:B------:R-:W4:Y:S02]  /*9620*/  @!P0 SYNCS.PHASECHK.TRANS64 P0, [R0+URZ], R2 ;  /* 0x00000002000085a7 */ /* 0x000f2400080010ff */
[----:B----4-:R-:W-:Y:S05]  /*9630*/  @!P0 BRA `(.L_x_204) ;  /* 0xfffffffc00f08947 */ /* 0x010fea000383ffff */
[----:B------:R-:W-:Y:S05]  /*9640*/  BRA `(.L_x_205) ;  /* 0xffffffc400a87947 */ /* 0x000fea000383ffff */
.L_x_93:
[----:B-1----:R1:W4:Y:S02]  /*9650*/  SYNCS.PHASECHK.TRANS64.TRYWAIT P0, [R2+URZ], R3 ;  /* 0x00000003020075a7 */ /* 0x00232400080011ff */
[----:B----4-:R-:W-:Y:S05]  /*9660*/  @!P0 NANOSLEEP.SYNCS 0x989680 ;  /* 0x009896800000895d */ /* 0x010fea0003900000 */
[----:B------:R-:W4:Y:S02]  /*9670*/  @!P0 SYNCS.PHASECHK.TRANS64 P0, [R2+URZ], R3 ;  /* 0x00000003020085a7 */ /* 0x000f2400080010ff */
[----:B----4-:R-:W-:Y:S05]  /*9680*/  @!P0 BRA `(.L_x_93) ;  /* 0xfffffffc00f08947 */ /* 0x010fea000383ffff */
[----:B------:R-:W-:Y:S05]  /*9690*/  BRA `(.L_x_206) ;  /* 0xffffffc400d47947 */ /* 0x000fea000383ffff */
.L_x_95:
[----:B------:R-:W-:Y:S07]  /*96a0*/  MOV R0, UR49 ;  /* 0x0000003100007c02 */ /* 0x000fee0008000f00 */
.L_x_207:
[----:B-1----:R1:W2:Y:S02]  /*96b0*/  SYNCS.PHASECHK.TRANS64.TRYWAIT P0, [R0+URZ+0x1e0], R2 ;  /* 0x0001e002000075a7 */ /* 0x0022a400080011ff */
[----:B--2---:R-:W-:Y:S05]  /*96c0*/  @!P0 NANOSLEEP.SYNCS 0x989680 ;  /* 0x009896800000895d */ /* 0x004fea0003900000 */
[----:B------:R-:W2:Y:S02]  /*96d0*/  @!P0 SYNCS.PHASECHK.TRANS64 P0, [R0+URZ+0x1e0], R2 ;  /* 0x0001e002000085a7 */ /* 0x000ea400080010ff */
[----:B--2---:R-:W-:Y:S05]  /*96e0*/  @!P0 BRA `(.L_x_207) ;  /* 0xfffffffc00f08947 */ /* 0x004fea000383ffff */
[----:B------:R-:W-:Y:S05]  /*96f0*/  BRA `(.L_x_208) ;  /* 0xffffffc800c47947 */ /* 0x000fea000383ffff */
.L_x_105:
[----:B-1----:R1:W2:Y:S02]  /*9700*/  SYNCS.PHASECHK.TRANS64.TRYWAIT P1, [R0+URZ+0x1a0], R4 ;  /* 0x0001a004000075a7 */ /* 0x0022a400080211ff */
[----:B--2---:R-:W-:Y:S05]  /*9710*/  @!P1 NANOSLEEP.SYNCS 0x989680 ;  /* 0x009896800000995d */ /* 0x004fea0003900000 */
[----:B------:R-:W2:Y:S02]  /*9720*/  @!P1 SYNCS.PHASECHK.TRANS64 P1, [R0+URZ+0x1a0], R4 ;  /* 0x0001a004000095a7 */ /* 0x000ea400080210ff */
[----:B--2---:R-:W-:Y:S05]  /*9730*/  @!P1 BRA `(.L_x_105) ;  /* 0xfffffffc00f09947 */ /* 0x004fea000383ffff */
[----:B------:R-:W-:Y:S05]  /*9740*/  BRA `(.L_x_104) ;  /* 0xffffffd8006c7947 */ /* 0x000fea000383ffff */
.L_x_107:
[----:B-1----:R1:W4:Y:S02]  /*9750*/  SYNCS.PHASECHK.TRANS64.TRYWAIT P0, [R27+URZ+0x1f0], R3 ;  /* 0x0001f0031b0075a7 */ /* 0x00232400080011ff */
[----:B----4-:R-:W-:Y:S05]  /*9760*/  @!P0 NANOSLEEP.SYNCS 0x989680 ;  /* 0x009896800000895d */ /* 0x010fea0003900000 */
[----:B------:R-:W4:Y:S02]  /*9770*/  @!P0 SYNCS.PHASECHK.TRANS64 P0, [R27+URZ+0x1f0], R3 ;  /* 0x0001f0031b0085a7 */ /* 0x000f2400080010ff */
[----:B----4-:R-:W-:Y:S05]  /*9780*/  @!P0 BRA `(.L_x_107) ;  /* 0xfffffffc00f08947 */ /* 0x010fea000383ffff */
[----:B------:R-:W-:Y:S05]  /*9790*/  BRA `(.L_x_106) ;  /* 0xffffffd800c07947 */ /* 0x000fea000383ffff */
.L_x_118:
[----:B-1----:R1:W2:Y:S02]  /*97a0*/  SYNCS.PHASECHK.TRANS64.TRYWAIT P0, [R3+URZ+0x1a0], R71 ;  /* 0x0001a047030075a7 */ /* 0x0022a400080011ff */
[----:B--2---:R-:W-:Y:S05]  /*97b0*/  @!P0 NANOSLEEP.SYNCS 0x989680 ;  /* 0x009896800000895d */ /* 0x004fea0003900000 */
[----:B------:R-:W2:Y:S02]  /*97c0*/  @!P0 SYNCS.PHASECHK.TRANS64 P0, [R3+URZ+0x1a0], R71 ;  /* 0x0001a047030085a7 */ /* 0x000ea400080010ff */
[----:B--2---:R-:W-:Y:S05]  /*97d0*/  @!P0 BRA `(.L_x_118) ;  /* 0xfffffffc00f08947 */ /* 0x004fea000383ffff */
[----:B------:R-:W-:Y:S05]  /*97e0*/  BRA `(.L_x_117) ;  /* 0xffffffe000e47947 */ /* 0x000fea000383ffff */
        .weak           $__internal_0_$__cuda_sm10x_tcgen05_guardrail_trap_col_being_dealloced_not_returned_by_alloc
        .type           $__internal_0_$__cuda_sm10x_tcgen05_guardrail_trap_col_being_dealloced_not_returned_by_alloc,@function
        .size           $__internal_0_$__cuda_sm10x_tcgen05_guardrail_trap_col_being_dealloced_not_returned_by_alloc,($__internal_1_$__cuda_sm10x_tcgen05_guardrail_trap_phase_invalid_during_alloc - $__internal_0_$__cuda_sm10x_tcgen05_guardrail_trap_col_being_dealloced_not_returned_by_alloc)
$__internal_0_$__cuda_sm10x_tcgen05_guardrail_trap_col_being_dealloced_not_returned_by_alloc:
[----:B------:R-:W-:Y:S05]  /*97f0*/  BPT.TRAP 0x1 ;  /* 0x000000040000795c */ /* 0x000fea0000300000 */
[----:B------:R-:W-:-:S04]  /*9800*/  MOV R3, 0x0 ;  /* 0x0000000000037802 */ /* 0x000fc80000000f00 */
[----:B------:R-:W-:Y:S05]  /*9810*/  RET.REL.NODEC R2 `(_ZN7cutlass13device_kernelINS_4conv6kernel13ConvUniversalINS1_16ConvProblemShapeILNS1_8OperatorE0ELi3EEENS1_10collective14CollectiveConvINS1_47MainloopSm100TmaUmmaWarpSpecializedImplicitGemmILS5_0ELi26ELi3ELi1ELi2EN4cute5tupleIJNSA_1CILi1EEESD_SD_EEEEENSB_IJNSC_ILi64EEESG_NSB_IJNSC_ILi32EEEEEEEEENS_10bfloat16_tESK_NSA_8TiledMMAINSA_8MMA_AtomIJNSA_20SM100_MMA_F16BF16_SSISK_SK_fLi64ELi64ELNSA_4UMMA5MajorE0ELSP_0ELNSO_7ScaleInE0ELSQ_0EEEEEENSA_6LayoutISE_NSB_IJNSC_ILi0EEESU_SU_EEEEENSB_IJNSA_10UnderscoreESX_SX_EEEEENS7_6detail27Sm100ImplicitGemmTileTraitsINSA_20SM90_TMA_LOAD_IM2COLENSA_14ComposedLayoutINSA_7SwizzleILi2ELi4ELi3EEENSA_18smem_ptr_flag_bitsILi16EEENST_INSB_IJNSC_ILi8EEESH_EEENSB_IJSH_SD_EEEEEEEvEENS11_INSA_13SM90_TMA_LOADES1C_vEEEENS_8epilogue10collective18CollectiveEpilogueINS1H_23Sm100TmaWarpSpecializedILi3ELi2ELi16ELb1ELb0EEEJSJ_NSB_IJNST_ISG_SD_EENST_ISH_SD_EEEEESK_NSB_IJNSB_IJllllEEESD_SU_EEESK_S1Q_NS1H_6fusion15FusionCallbacksIS1L_NS1R_17LinearCombinationISK_fSK_fLNS_15FloatRoundStyleE2EEESJ_S1O_JEEENSA_5SM1004TMEM4LOAD26SM100_TMEM_LOAD_16dp256b4xES12_S1C_NSA_17SM75_U32x4_LDSM_NENSA_21SM90_TMA_STORE_IM2COLES1C_NSA_17SM90_U32x4_STSM_NENSA_39AutoVectorizingCopyWithAssumedAlignmentILi128EEEEEEvvEEEEvNT_6ParamsE) ;  /* 0xffffff6402f87950 */ /* 0x000fea0003c3ffff */
        .weak           $__internal_1_$__cuda_sm10x_tcgen05_guardrail_trap_phase_invalid_during_alloc
        .type           $__internal_1_$__cuda_sm10x_tcgen05_guardrail_trap_phase_invalid_during_alloc,@function
        .size           $__internal_1_$__cuda_sm10x_tcgen05_guardrail_trap_phase_invalid_during_alloc,($__internal_2_$__cuda_sm10x_tcgen05_guardrail_trap_unallocated_columns_being_dealloced - $__internal_1_$__cuda_sm10x_tcgen05_guardrail_trap_phase_invalid_during_alloc)
$__internal_1_$__cuda_sm10x_tcgen05_guardrail_trap_phase_invalid_during_alloc:
[----:B------:R-:W-:Y:S05]  /*9820*/  BPT.TRAP 0x1 ;  /* 0x000000040000795c */ /* 0x000fea0000300000 */
[----:B------:R-:W-:-:S04]  /*9830*/  HFMA2 R3, -RZ, RZ, 0, 0 ;  /* 0x00000000ff037431 */ /* 0x000fc800000001ff */
[----:B------:R-:W-:Y:S05]  /*9840*/  RET.REL.NODEC R2 `(_ZN7cutlass13device_kernelINS_4conv6kernel13ConvUniversalINS1_16ConvProblemShapeILNS1_8OperatorE0ELi3EEENS1_10collective14CollectiveConvINS1_47MainloopSm100TmaUmmaWarpSpecializedImplicitGemmILS5_0ELi26ELi3ELi1ELi2EN4cute5tupleIJNSA_1CILi1EEESD_SD_EEEEENSB_IJNSC_ILi64EEESG_NSB_IJNSC_ILi32EEEEEEEEENS_10bfloat16_tESK_NSA_8TiledMMAINSA_8MMA_AtomIJNSA_20SM100_MMA_F16BF16_SSISK_SK_fLi64ELi64ELNSA_4UMMA5MajorE0ELSP_0ELNSO_7ScaleInE0ELSQ_0EEEEEENSA_6LayoutISE_NSB_IJNSC_ILi0EEESU_SU_EEEEENSB_IJNSA_10UnderscoreESX_SX_EEEEENS7_6detail27Sm100ImplicitGemmTileTraitsINSA_20SM90_TMA_LOAD_IM2COLENSA_14ComposedLayoutINSA_7SwizzleILi2ELi4ELi3EEENSA_18smem_ptr_flag_bitsILi16EEENST_INSB_IJNSC_ILi8EEESH_EEENSB_IJSH_SD_EEEEEEEvEENS11_INSA_13SM90_TMA_LOADES1C_vEEEENS_8epilogue10collective18CollectiveEpilogueINS1H_23Sm100TmaWarpSpecializedILi3ELi2ELi16ELb1ELb0EEEJSJ_NSB_IJNST_ISG_SD_EENST_ISH_SD_EEEEESK_NSB_IJNSB_IJllllEEESD_SU_EEESK_S1Q_NS1H_6fusion15FusionCallbacksIS1L_NS1R_17LinearCombinationISK_fSK_fLNS_15FloatRoundStyleE2EEESJ_S1O_JEEENSA_5SM1004TMEM4LOAD26SM100_TMEM_LOAD_16dp256b4xES12_S1C_NSA_17SM75_U32x4_LDSM_NENSA_21SM90_TMA_STORE_IM2COLES1C_NSA_17SM90_U32x4_STSM_NENSA_39AutoVectorizingCopyWithAssumedAlignmentILi128EEEEEEvvEEEEvNT_6ParamsE) ;  /* 0xffffff6402ec7950 */ /* 0x000fea0003c3ffff */
        .weak           $__internal_2_$__cuda_sm10x_tcgen05_guardrail_trap_unallocated_columns_being_dealloced
        .type           $__internal_2_$__cuda_sm10x_tcgen05_guardrail_trap_unallocated_columns_being_dealloced,@function
        .size           $__internal_2_$__cuda_sm10x_tcgen05_guardrail_trap_unallocated_columns_being_dealloced,(.L_x_210 - $__internal_2_$__cuda_sm10x_tcgen05_guardrail_trap_unallocated_columns_being_dealloced)
$__internal_2_$__cuda_sm10x_tcgen05_guardrail_trap_unallocated_columns_being_dealloced:
[----:B------:R-:W-:Y:S05]  /*9850*/  BPT.TRAP 0x1 ;  /* 0x000000040000795c */ /* 0x000fea0000300000 */
[----:B------:R-:W-:-:S04]  /*9860*/  MOV R3, 0x0 ;  /* 0x0000000000037802 */ /* 0x000fc80000000f00 */
[----:B------:R-:W-:Y:S05]  /*9870*/  RET.REL.NODEC R2 `(_ZN7cutlass13device_kernelINS_4conv6kernel13ConvUniversalINS1_16ConvProblemShapeILNS1_8OperatorE0ELi3EEENS1_10collective14CollectiveConvINS1_47MainloopSm100TmaUmmaWarpSpecializedImplicitGemmILS5_0ELi26ELi3ELi1ELi2EN4cute5tupleIJNSA_1CILi1EEESD_SD_EEEEENSB_IJNSC_ILi64EEESG_NSB_IJNSC_ILi32EEEEEEEEENS_10bfloat16_tESK_NSA_8TiledMMAINSA_8MMA_AtomIJNSA_20SM100_MMA_F16BF16_SSISK_SK_fLi64ELi64ELNSA_4UMMA5MajorE0ELSP_0ELNSO_7ScaleInE0ELSQ_0EEEEEENSA_6LayoutISE_NSB_IJNSC_ILi0EEESU_SU_EEEEENSB_IJNSA_10UnderscoreESX_SX_EEEEENS7_6detail27Sm100ImplicitGemmTileTraitsINSA_20SM90_TMA_LOAD_IM2COLENSA_14ComposedLayoutINSA_7SwizzleILi2ELi4ELi3EEENSA_18smem_ptr_flag_bitsILi16EEENST_INSB_IJNSC_ILi8EEESH_EEENSB_IJSH_SD_EEEEEEEvEENS11_INSA_13SM90_TMA_LOADES1C_vEEEENS_8epilogue10collective18CollectiveEpilogueINS1H_23Sm100TmaWarpSpecializedILi3ELi2ELi16ELb1ELb0EEEJSJ_NSB_IJNST_ISG_SD_EENST_ISH_SD_EEEEESK_NSB_IJNSB_IJllllEEESD_SU_EEESK_S1Q_NS1H_6fusion15FusionCallbacksIS1L_NS1R_17LinearCombinationISK_fSK_fLNS_15FloatRoundStyleE2EEESJ_S1O_JEEENSA_5SM1004TMEM4LOAD26SM100_TMEM_LOAD_16dp256b4xES12_S1C_NSA_17SM75_U32x4_LDSM_NENSA_21SM90_TMA_STORE_IM2COLES1C_NSA_17SM90_U32x4_STSM_NENSA_39AutoVectorizingCopyWithAssumedAlignmentILi128EEEEEEvvEEEEvNT_6ParamsE) ;  /* 0xffffff6402e07950 */ /* 0x000fea0003c3ffff */
.L_x_209:
[----:B------:R-:W-:-:S00]  /*9880*/  BRA `(.L_x_209) ;  /* 0xfffffffc00fc7947 */ /* 0x000fc0000383ffff */
[----:B------:R-:W-:-:S00]  /*9890*/  NOP ;  /* 0x0000000000007918 */ /* 0x000fc00000000000 */
        /* <DEDUP_REMOVED lines=14> */
.L_x_210:


//--------------------- .nv.global.init           --------------------------
	.section	.nv.global.init,"aw",@progbits
.nv.global.init:
	.type		$str$29,@object
	.size		$str$29,($str$30 - $str$29)
$str$29:
        /*0000*/ 	.byte	0x28, 0x61, 0x64, 0x64, 0x72, 0x65, 0x73, 0x73, 0x20, 0x26, 0x20, 0x6d, 0x61, 0x73, 0x6b, 0x29
        /*0010*/ 	.byte	0x20, 0x3d, 0x3d, 0x20, 0x30, 0x00
	.type		$str$30,@object
	.size		$str$30,($str$28 - $str$30)
$str$30:
        /*0016*/ 	.byte	0x2f, 0x74, 0x6d, 0x70, 0x2f, 0x63, 0x75, 0x74, 0x6c, 0x61, 0x73, 0x73, 0x5f, 0x73, 0x77, 0x65
        /*0026*/ 	.byte	0x65, 0x70, 0x5f, 0x73, 0x72, 0x63, 0x2f, 0x69, 0x6e, 0x63, 0x6c, 0x75, 0x64, 0x65, 0x2f, 0x63
        /*0036*/ 	.byte	0x75, 0x74, 0x65, 0x2f, 0x70, 0x6f, 0x69, 0x6e, 0x74, 0x65, 0x72, 0x5f, 0x66, 0x6c, 0x61, 0x67
        /*0046*/ 	.byte	0x67, 0x65, 0x64, 0x2e, 0x68, 0x70, 0x70, 0x00
	.type		$str$28,@object
	.size		$str$28,($str$27 - $str$28)
$str$28:
        /*004e*/ 	.byte	0x2f, 0x74, 0x6d, 0x70, 0x2f, 0x63, 0x75, 0x74, 0x6c, 0x61, 0x73, 0x73, 0x5f, 0x73, 0x77, 0x65
        /*005e*/ 	.byte	0x65, 0x70, 0x5f, 0x73, 0x72, 0x63, 0x2f, 0x69, 0x6e, 0x63, 0x6c, 0x75, 0x64, 0x65, 0x2f, 0x63
        /*006e*/ 	.byte	0x75, 0x74, 0x65, 0x2f, 0x61, 0x74, 0x6f, 0x6d, 0x2f, 0x63, 0x6f, 0x70, 0x79, 0x5f, 0x74, 0x72
        /*007e*/ 	.byte	0x61, 0x69, 0x74, 0x73, 0x5f, 0x73, 0x6d, 0x31, 0x30, 0x30, 0x2e, 0x68, 0x70, 0x70, 0x00
	.type		$str$27,@object
	.size		$str$27,(__unnamed_1 - $str$27)
$str$27:
        /*008d*/ 	.byte	0x28, 0x28, 0x75, 0x69, 0x6e, 0x74, 0x33, 0x32, 0x5f, 0x74, 0x28, 0x74, 0x68, 0x72, 0x65, 0x61
        /*009d*/ 	.byte	0x64, 0x49, 0x64, 0x78, 0x2e, 0x78, 0x29, 0x20, 0x2f, 0x20, 0x33, 0x32, 0x29, 0x20, 0x25, 0x20
        /*00ad*/ 	.byte	0x34, 0x29, 0x20, 0x3d, 0x3d, 0x20, 0x28, 0x28, 0x28, 0x74, 0x6d, 0x65, 0x6d, 0x5f, 0x61, 0x64
        /*00bd*/ 	.byte	0x64, 0x72, 0x20, 0x3e, 0x3e, 0x20, 0x31, 0x36, 0x29, 0x20, 0x2f, 0x20, 0x33, 0x32, 0x29, 0x20
        /*00cd*/ 	.byte	0x25, 0x20, 0x34, 0x29, 0x00
	.type		__unnamed_1,@object
	.size		__unnamed_1,(__unnamed_2 - __unnamed_1)
__unnamed_1:
        /*00d2*/ 	.byte	0x61, 0x75, 0x74, 0x6f, 0x20, 0x63, 0x75, 0x74, 0x65, 0x3a, 0x3a, 0x61, 0x73, 0x5f, 0x70, 0x6f
        /* <DEDUP_REMOVED lines=24> */
        /*0262*/ 	.byte	0x30, 0x34, 0x38, 0x3e, 0x3e, 0x3e, 0x3e, 0x5d, 0x00
	.type		__unnamed_2,@object
	.size		__unnamed_2,(.L_2 - __unnamed_2)
__unnamed_2:
        /* <DEDUP_REMOVED lines=45> */
        /*053b*/ 	.byte	0x3e, 0x3e, 0x3e, 0x5d, 0x00
.L_2:


//--------------------- .nv.shared._ZN7cutlass13device_kernelINS_4conv6kernel13ConvUniversalINS1_16ConvProblemShapeILNS1_8OperatorE0ELi3EEENS1_10collective14CollectiveConvINS1_47MainloopSm100TmaUmmaWarpSpecializedImplicitGemmILS5_0ELi26ELi3ELi1ELi2EN4cute5tupleIJNSA_1CILi1EEESD_SD_EEEEENSB_IJNSC_ILi64EEESG_NSB_IJNSC_ILi32EEEEEEEEENS_10bfloat16_tESK_NSA_8TiledMMAINSA_8MMA_AtomIJNSA_20SM100_MMA_F16BF16_SSISK_SK_fLi64ELi64ELNSA_4UMMA5MajorE0ELSP_0ELNSO_7ScaleInE0ELSQ_0EEEEEENSA_6LayoutISE_NSB_IJNSC_ILi0EEESU_SU_EEEEENSB_IJNSA_10UnderscoreESX_SX_EEEEENS7_6detail27Sm100ImplicitGemmTileTraitsINSA_20SM90_TMA_LOAD_IM2COLENSA_14ComposedLayoutINSA_7SwizzleILi2ELi4ELi3EEENSA_18smem_ptr_flag_bitsILi16EEENST_INSB_IJNSC_ILi8EEESH_EEENSB_IJSH_SD_EEEEEEEvEENS11_INSA_13SM90_TMA_LOADES1C_vEEEENS_8epilogue10collective18CollectiveEpilogueINS1H_23Sm100TmaWarpSpecializedILi3ELi2ELi16ELb1ELb0EEEJSJ_NSB_IJNST_ISG_SD_EENST_ISH_SD_EEEEESK_NSB_IJNSB_IJllllEEESD_SU_EEESK_S1Q_NS1H_6fusion15FusionCallbacksIS1L_NS1R_17LinearCombinationISK_fSK_fLNS_15FloatRoundStyleE2EEESJ_S1O_JEEENSA_5SM1004TMEM4LOAD26SM100_TMEM_LOAD_16dp256b4xES12_S1C_NSA_17SM75_U32x4_LDSM_NENSA_21SM90_TMA_STORE_IM2COLES1C_NSA_17SM90_U32x4_STSM_NENSA_39AutoVectorizingCopyWithAssumedAlignmentILi128EEEEEEvvEEEEvNT_6ParamsE --------------------------
	.section	.nv.shared._ZN7cutlass13device_kernelINS_4conv6kernel13ConvUniversalINS1_16ConvProblemShapeILNS1_8OperatorE0ELi3EEENS1_10collective14CollectiveConvINS1_47MainloopSm100TmaUmmaWarpSpecializedImplicitGemmILS5_0ELi26ELi3ELi1ELi2EN4cute5tupleIJNSA_1CILi1EEESD_SD_EEEEENSB_IJNSC_ILi64EEESG_NSB_IJNSC_ILi32EEEEEEEEENS_10bfloat16_tESK_NSA_8TiledMMAINSA_8MMA_AtomIJNSA_20SM100_MMA_F16BF16_SSISK_SK_fLi64ELi64ELNSA_4UMMA5MajorE0ELSP_0ELNSO_7ScaleInE0ELSQ_0EEEEEENSA_6LayoutISE_NSB_IJNSC_ILi0EEESU_SU_EEEEENSB_IJNSA_10UnderscoreESX_SX_EEEEENS7_6detail27Sm100ImplicitGemmTileTraitsINSA_20SM90_TMA_LOAD_IM2COLENSA_14ComposedLayoutINSA_7SwizzleILi2ELi4ELi3EEENSA_18smem_ptr_flag_bitsILi16EEENST_INSB_IJNSC_ILi8EEESH_EEENSB_IJSH_SD_EEEEEEEvEENS11_INSA_13SM90_TMA_LOADES1C_vEEEENS_8epilogue10collective18CollectiveEpilogueINS1H_23Sm100TmaWarpSpecializedILi3ELi2ELi16ELb1ELb0EEEJSJ_NSB_IJNST_ISG_SD_EENST_ISH_SD_EEEEESK_NSB_IJNSB_IJllllEEESD_SU_EEESK_S1Q_NS1H_6fusion15FusionCallbacksIS1L_NS1R_17LinearCombinationISK_fSK_fLNS_15FloatRoundStyleE2EEESJ_S1O_JEEENSA_5SM1004TMEM4LOAD26SM100_TMEM_LOAD_16dp256b4xES12_S1C_NSA_17SM75_U32x4_LDSM_NENSA_21SM90_TMA_STORE_IM2COLES1C_NSA_17SM90_U32x4_STSM_NENSA_39AutoVectorizingCopyWithAssumedAlignmentILi128EEEEEEvvEEEEvNT_6ParamsE,"aw",@nobits
	.sectionflags	@""
	.align	16
	.zero		1024


//--------------------- .nv.shared.reserved.0     --------------------------
	.section	.nv.shared.reserved.0,"aw",@nobits
	.weak		__nv_reservedSMEM_offset_0_alias
	.size		__nv_reservedSMEM_offset_0_alias, 0, 64
	.other		__nv_reservedSMEM_offset_0_alias,@"STO_CUDA_RESERVED_SHARED STV_DEFAULT"
__nv_reservedSMEM_offset_0_alias:
	.zero		0
.nv.shared.reserved.0:
	.zero		64
	.weak		__nv_reservedSMEM_tcgen05_partition
	.type		__nv_reservedSMEM_tcgen05_partition,@object
	.size		__nv_reservedSMEM_tcgen05_partition,(.L_0 - __nv_reservedSMEM_tcgen05_partition)
__nv_reservedSMEM_tcgen05_partition:
	.zero		32
.L_0:


//--------------------- .nv.global                --------------------------
	.section	.nv.global,"aw",@nobits
.nv.global:
	.type		_ZN39_INTERNAL_79fc6109_4_k_cu_6c90813a_25404cute1_E,@object
	.size		_ZN39_INTERNAL_79fc6109_4_k_cu_6c90813a_25404cute1_E,(_ZN39_INTERNAL_79fc6109_4_k_cu_6c90813a_25404cuda3std3__45__cpo6cbeginE - _ZN39_INTERNAL_79fc6109_4_k_cu_6c90813a_25404cute1_E)
_ZN39_INTERNAL_79fc6109_4_k_cu_6c90813a_25404cute1_E:
	.zero		1
	.type		_ZN39_INTERNAL_79fc6109_4_k_cu_6c90813a_25404cuda3std3__45__cpo6cbeginE,@object
	.size		_ZN39_INTERNAL_79fc6109_4_k_cu_6c90813a_25404cuda3std3__45__cpo6cbeginE,(_ZN39_INTERNAL_79fc6109_4_k_cu_6c90813a_25404cuda3std3__48in_placeE - _ZN39_INTERNAL_79fc6109_4_k_cu_6c90813a_25404cuda3std3__45__cpo6cbeginE)
_ZN39_INTERNAL_79fc6109_4_k_cu_6c90813a_25404cuda3std3__45__cpo6cbeginE:
	.zero		1
	.type		_ZN39_INTERNAL_79fc6109_4_k_cu_6c90813a_25404cuda3std3__48in_placeE,@object
	.size		_ZN39_INTERNAL_79fc6109_4_k_cu_6c90813a_25404cuda3std3__48in_placeE,(_ZN39_INTERNAL_79fc6109_4_k_cu_6c90813a_25404cuda3std6ranges3__45__cpo9iter_moveE - _ZN39_INTERNAL_79fc6109_4_k_cu_6c90813a_25404cuda3std3__48in_placeE)
_ZN39_INTERNAL_79fc6109_4_k_cu_6c90813a_25404cuda3std3__48in_placeE:
	.zero		1
	.type		_ZN39_INTERNAL_79fc6109_4_k_cu_6c90813a_25404cuda3std6ranges3__45__cpo9iter_moveE,@object
	.size		_ZN39_INTERNAL_79fc6109_4_k_cu_6c90813a_25404cuda3std6ranges3__45__cpo9iter_moveE,(_ZN39_INTERNAL_79fc6109_4_k_cu_6c90813a_25404cuda3std3__45__cpo5beginE - _ZN39_INTERNAL_79fc6109_4_k_cu_6c90813a_25404cuda3std6ranges3__45__cpo9iter_moveE)
_ZN39_INTERNAL_79fc6109_4_k_cu_6c90813a_25404cuda3std6ranges3__45__cpo9iter_moveE:
	.zero		1
	.type		_ZN39_INTERNAL_79fc6109_4_k_cu_6c90813a_25404cuda3std3__45__cpo5beginE,@object
	.size		_ZN39_INTERNAL_79fc6109_4_k_cu_6c90813a_25404cuda3std3__45__cpo5beginE,(_ZN39_INTERNAL_79fc6109_4_k_cu_6c90813a_25404cuda3std3__441_GLOBAL__N__79fc6109_4_k_cu_6c90813a_25406ignoreE - _ZN39_INTERNAL_79fc6109_4_k_cu_6c90813a_25404cuda3std3__45__cpo5beginE)
_ZN39_INTERNAL_79fc6109_4_k_cu_6c90813a_25404cuda3std3__45__cpo5beginE:
	.zero		1
	.type		_ZN39_INTERNAL_79fc6109_4_k_cu_6c90813a_25404cuda3std3__441_GLOBAL__N__79fc6109_4_k_cu_6c90813a_25406ignoreE,@object
	.size		_ZN39_INTERNAL_79fc6109_4_k_cu_6c90813a_25404cuda3std3__441_GLOBAL__N__79fc6109_4_k_cu_6c90813a_25406ignoreE,(_ZN39_INTERNAL_79fc6109_4_k_cu_6c90813a_25404cute7productE - _ZN39_INTERNAL_79fc6109_4_k_cu_6c90813a_25404cuda3std3__441_GLOBAL__N__79fc6109_4_k_cu_6c90813a_25406ignoreE)
_ZN39_INTERNAL_79fc6109_4_k_cu_6c90813a_25404cuda3std3__441_GLOBAL__N__79fc6109_4_k_cu_6c90813a_25406ignoreE:
	.zero		1
	.type		_ZN39_INTERNAL_79fc6109_4_k_cu_6c90813a_25404cute7productE,@object
	.size		_ZN39_INTERNAL_79fc6109_4_k_cu_6c90813a_25404cute7productE,(_ZN39_INTERNAL_79fc6109_4_k_cu_6c90813a_25404cuda3std3__45__cpo3endE - _ZN39_INTERNAL_79fc6109_4_k_cu_6c90813a_25404cute7productE)
_ZN39_INTERNAL_79fc6109_4_k_cu_6c90813a_25404cute7productE:
	.zero		1
	.type		_ZN39_INTERNAL_79fc6109_4_k_cu_6c90813a_25404cuda3std3__45__cpo3endE,@object
	.size		_ZN39_INTERNAL_79fc6109_4_k_cu_6c90813a_25404cuda3std3__45__cpo3endE,(_ZN39_INTERNAL_79fc6109_4_k_cu_6c90813a_25404cuda3std3__419piecewise_constructE - _ZN39_INTERNAL_79fc6109_4_k_cu_6c90813a_25404cuda3std3__45__cpo3endE)
_ZN39_INTERNAL_79fc6109_4_k_cu_6c90813a_25404cuda3std3__45__cpo3endE:
	.zero		1
	.type		_ZN39_INTERNAL_79fc6109_4_k_cu_6c90813a_25404cuda3std3__419piecewise_constructE,@object
	.size		_ZN39_INTERNAL_79fc6109_4_k_cu_6c90813a_25404cuda3std3__419piecewise_constructE,(_ZN39_INTERNAL_79fc6109_4_k_cu_6c90813a_25404cuda3std3__45__cpo4cendE - _ZN39_INTERNAL_79fc6109_4_k_cu_6c90813a_25404cuda3std3__419piecewise_constructE)
_ZN39_INTERNAL_79fc6109_4_k_cu_6c90813a_25404cuda3std3__419piecewise_constructE:
	.zero		1
	.type		_ZN39_INTERNAL_79fc6109_4_k_cu_6c90813a_25404cuda3std3__45__cpo4cendE,@object
	.size		_ZN39_INTERNAL_79fc6109_4_k_cu_6c90813a_25404cuda3std3__45__cpo4cendE,(_ZN39_INTERNAL_79fc6109_4_k_cu_6c90813a_25404cuda3std6ranges3__45__cpo4swapE - _ZN39_INTERNAL_79fc6109_4_k_cu_6c90813a_25404cuda3std3__45__cpo4cendE)
_ZN39_INTERNAL_79fc6109_4_k_cu_6c90813a_25404cuda3std3__45__cpo4cendE:
	.zero		1
	.type		_ZN39_INTERNAL_79fc6109_4_k_cu_6c90813a_25404cuda3std6ranges3__45__cpo4swapE,@object
	.size		_ZN39_INTERNAL_79fc6109_4_k_cu_6c90813a_25404cuda3std6ranges3__45__cpo4swapE,(.L_10 - _ZN39_INTERNAL_79fc6109_4_k_cu_6c90813a_25404cuda3std6ranges3__45__cpo4swapE)
_ZN39_INTERNAL_79fc6109_4_k_cu_6c90813a_25404cuda3std6ranges3__45__cpo4swapE:
	.zero		1
.L_10:


//--------------------- .nv.constant0._ZN7cutlass13device_kernelINS_4conv6kernel13ConvUniversalINS1_16ConvProblemShapeILNS1_8OperatorE0ELi3EEENS1_10collective14CollectiveConvINS1_47MainloopSm100TmaUmmaWarpSpecializedImplicitGemmILS5_0ELi26ELi3ELi1ELi2EN4cute5tupleIJNSA_1CILi1EEESD_SD_EEEEENSB_IJNSC_ILi64EEESG_NSB_IJNSC_ILi32EEEEEEEEENS_10bfloat16_tESK_NSA_8TiledMMAINSA_8MMA_AtomIJNSA_20SM100_MMA_F16BF16_SSISK_SK_fLi64ELi64ELNSA_4UMMA5MajorE0ELSP_0ELNSO_7ScaleInE0ELSQ_0EEEEEENSA_6LayoutISE_NSB_IJNSC_ILi0EEESU_SU_EEEEENSB_IJNSA_10UnderscoreESX_SX_EEEEENS7_6detail27Sm100ImplicitGemmTileTraitsINSA_20SM90_TMA_LOAD_IM2COLENSA_14ComposedLayoutINSA_7SwizzleILi2ELi4ELi3EEENSA_18smem_ptr_flag_bitsILi16EEENST_INSB_IJNSC_ILi8EEESH_EEENSB_IJSH_SD_EEEEEEEvEENS11_INSA_13SM90_TMA_LOADES1C_vEEEENS_8epilogue10collective18CollectiveEpilogueINS1H_23Sm100TmaWarpSpecializedILi3ELi2ELi16ELb1ELb0EEEJSJ_NSB_IJNST_ISG_SD_EENST_ISH_SD_EEEEESK_NSB_IJNSB_IJllllEEESD_SU_EEESK_S1Q_NS1H_6fusion15FusionCallbacksIS1L_NS1R_17LinearCombinationISK_fSK_fLNS_15FloatRoundStyleE2EEESJ_S1O_JEEENSA_5SM1004TMEM4LOAD26SM100_TMEM_LOAD_16dp256b4xES12_S1C_NSA_17SM75_U32x4_LDSM_NENSA_21SM90_TMA_STORE_IM2COLES1C_NSA_17SM90_U32x4_STSM_NENSA_39AutoVectorizingCopyWithAssumedAlignmentILi128EEEEEEvvEEEEvNT_6ParamsE --------------------------
	.section	.nv.constant0._ZN7cutlass13device_kernelINS_4conv6kernel13ConvUniversalINS1_16ConvProblemShapeILNS1_8OperatorE0ELi3EEENS1_10collective14CollectiveConvINS1_47MainloopSm100TmaUmmaWarpSpecializedImplicitGemmILS5_0ELi26ELi3ELi1ELi2EN4cute5tupleIJNSA_1CILi1EEESD_SD_EEEEENSB_IJNSC_ILi64EEESG_NSB_IJNSC_ILi32EEEEEEEEENS_10bfloat16_tESK_NSA_8TiledMMAINSA_8MMA_AtomIJNSA_20SM100_MMA_F16BF16_SSISK_SK_fLi64ELi64ELNSA_4UMMA5MajorE0ELSP_0ELNSO_7ScaleInE0ELSQ_0EEEEEENSA_6LayoutISE_NSB_IJNSC_ILi0EEESU_SU_EEEEENSB_IJNSA_10UnderscoreESX_SX_EEEEENS7_6detail27Sm100ImplicitGemmTileTraitsINSA_20SM90_TMA_LOAD_IM2COLENSA_14ComposedLayoutINSA_7SwizzleILi2ELi4ELi3EEENSA_18smem_ptr_flag_bitsILi16EEENST_INSB_IJNSC_ILi8EEESH_EEENSB_IJSH_SD_EEEEEEEvEENS11_INSA_13SM90_TMA_LOADES1C_vEEEENS_8epilogue10collective18CollectiveEpilogueINS1H_23Sm100TmaWarpSpecializedILi3ELi2ELi16ELb1ELb0EEEJSJ_NSB_IJNST_ISG_SD_EENST_ISH_SD_EEEEESK_NSB_IJNSB_IJllllEEESD_SU_EEESK_S1Q_NS1H_6fusion15FusionCallbacksIS1L_NS1R_17LinearCombinationISK_fSK_fLNS_15FloatRoundStyleE2EEESJ_S1O_JEEENSA_5SM1004TMEM4LOAD26SM100_TMEM_LOAD_16dp256b4xES12_S1C_NSA_17SM75_U32x4_LDSM_NENSA_21SM90_TMA_STORE_IM2COLES1C_NSA_17SM90_U32x4_STSM_NENSA_39AutoVectorizingCopyWithAssumedAlignmentILi128EEEEEEvvEEEEvNT_6ParamsE,"a",@progbits
	.sectionflags	@""
	.align	4
.nv.constant0._ZN7cutlass13device_kernelINS_4conv6kernel13ConvUniversalINS1_16ConvProblemShapeILNS1_8OperatorE0ELi3EEENS1_10collective14CollectiveConvINS1_47MainloopSm100TmaUmmaWarpSpecializedImplicitGemmILS5_0ELi26ELi3ELi1ELi2EN4cute5tupleIJNSA_1CILi1EEESD_SD_EEEEENSB_IJNSC_ILi64EEESG_NSB_IJNSC_ILi32EEEEEEEEENS_10bfloat16_tESK_NSA_8TiledMMAINSA_8MMA_AtomIJNSA_20SM100_MMA_F16BF16_SSISK_SK_fLi64ELi64ELNSA_4UMMA5MajorE0ELSP_0ELNSO_7ScaleInE0ELSQ_0EEEEEENSA_6LayoutISE_NSB_IJNSC_ILi0EEESU_SU_EEEEENSB_IJNSA_10UnderscoreESX_SX_EEEEENS7_6detail27Sm100ImplicitGemmTileTraitsINSA_20SM90_TMA_LOAD_IM2COLENSA_14ComposedLayoutINSA_7SwizzleILi2ELi4ELi3EEENSA_18smem_ptr_flag_bitsILi16EEENST_INSB_IJNSC_ILi8EEESH_EEENSB_IJSH_SD_EEEEEEEvEENS11_INSA_13SM90_TMA_LOADES1C_vEEEENS_8epilogue10collective18CollectiveEpilogueINS1H_23Sm100TmaWarpSpecializedILi3ELi2ELi16ELb1ELb0EEEJSJ_NSB_IJNST_ISG_SD_EENST_ISH_SD_EEEEESK_NSB_IJNSB_IJllllEEESD_SU_EEESK_S1Q_NS1H_6fusion15FusionCallbacksIS1L_NS1R_17LinearCombinationISK_fSK_fLNS_15FloatRoundStyleE2EEESJ_S1O_JEEENSA_5SM1004TMEM4LOAD26SM100_TMEM_LOAD_16dp256b4xES12_S1C_NSA_17SM75_U32x4_LDSM_NENSA_21SM90_TMA_STORE_IM2COLES1C_NSA_17SM90_U32x4_STSM_NENSA_39AutoVectorizingCopyWithAssumedAlignmentILi128EEEEEEvvEEEEvNT_6ParamsE:
	.zero		3200


//--------------------- SYMBOLS --------------------------

	.type		.nv.reservedSmem.offset0,@object
	.size		.nv.reservedSmem.offset0,0x4
	.type		.nv.reservedSmem.cap,@object
	.size		.nv.reservedSmem.cap,0x4
	.type		__assertfail,@function
